// auto-generated by cutlass_sweep.gemm — config: {"arch": "sm_100", "cluster_m": 2, "cluster_n": 1, "dtype": "e5m2", "dtype_b": "e5m2", "layout": "nt", "stages": 0, "tile_k": 128, "tile_m": 128, "tile_n": 128}
#include "cutlass/cutlass.h"
#include "cutlass/gemm/collective/collective_builder.hpp"
#include "cutlass/gemm/device/gemm_universal_adapter.h"
#include "cutlass/gemm/kernel/gemm_universal.hpp"
#include "cutlass/epilogue/collective/collective_builder.hpp"

using ElemA = cutlass::float_e5m2_t;
using ElemB = cutlass::float_e5m2_t;
using ElemCD = cutlass::float_e5m2_t;
using Acc  = float;
using TileShape    = cute::Shape<cute::_128, cute::_128, cute::_128>;
using ClusterShape = cute::Shape<cute::_2, cute::_1, cute::_1>;

using CollectiveEpilogue = typename cutlass::epilogue::collective::CollectiveBuilder<
    cutlass::arch::Sm100, cutlass::arch::OpClassTensorOp,
    TileShape, ClusterShape,
    cutlass::epilogue::collective::EpilogueTileAuto,
    Acc, Acc,
    ElemCD, cutlass::layout::RowMajor, 128 / cutlass::sizeof_bits<ElemCD>::value,
    ElemCD, cutlass::layout::RowMajor, 128 / cutlass::sizeof_bits<ElemCD>::value,
    cutlass::epilogue::collective::EpilogueScheduleAuto
  >::CollectiveOp;

using CollectiveMainloop = typename cutlass::gemm::collective::CollectiveBuilder<
    cutlass::arch::Sm100, cutlass::arch::OpClassTensorOp,
    ElemA, cutlass::layout::RowMajor, 128 / cutlass::sizeof_bits<ElemA>::value,
    ElemB, cutlass::layout::ColumnMajor, 128 / cutlass::sizeof_bits<ElemB>::value,
    Acc,
    TileShape, ClusterShape,
    cutlass::gemm::collective::StageCountAutoCarveout<static_cast<int>(sizeof(typename CollectiveEpilogue::SharedStorage))>,
    cutlass::gemm::collective::KernelScheduleAuto
  >::CollectiveOp;

using GemmKernel = cutlass::gemm::kernel::GemmUniversal<
    cute::Shape<int,int,int,int>,
    CollectiveMainloop,
    CollectiveEpilogue
>;
using Gemm = cutlass::gemm::device::GemmUniversalAdapter<GemmKernel>;

// Force the device kernel symbol into the cubin without needing a host main.
auto* _anchor = &cutlass::device_kernel<GemmKernel>;


// ===== COMPILED SASS (sm_100a) =====

	.target	sm_100a

	.elftype	@"ET_EXEC"


//--------------------- .note.nv.tkinfo           --------------------------
	.section	.note.nv.tkinfo,"",@"SHT_NOTE"
	.sectionflags	@"SHF_NOTE_NV_TKINFO"
	.tkinfo
        /*0018*/ 	.word	0x00000002
        /*0030*/ 	.string	""
        /*0030*/ 	.string	"ptxas"
        /*0030*/ 	.string	"Cuda compilation tools, release 13.0, V13.0.88"
        /*0030*/ 	.string	"Build cuda_13.0.r13.0/compiler.36424714_0"
        /*0030*/ 	.string	"-arch sm_100a -m 64 "



//--------------------- .note.nv.cuinfo           --------------------------
	.section	.note.nv.cuinfo,"",@"SHT_NOTE"
	.sectionflags	@"SHF_NOTE_NV_CUINFO"
        /*0018*/ 	.short	0x0002
        /*001a*/ 	.short	0x0064
        /*001c*/ 	.short	0x0082
	.zero		2


//--------------------- .nv.info                  --------------------------
	.section	.nv.info,"",@"SHT_CUDA_INFO"
	.align	4


	//----- nvinfo : EIATTR_REGCOUNT
	.align		4
        /*0000*/ 	.byte	0x04, 0x2f
        /*0002*/ 	.short	(.L_19 - .L_18)
	.align		4
.L_18:
        /*0004*/ 	.word	index@(_ZN7cutlass13device_kernelINS_4gemm6kernel13GemmUniversalIN4cute5tupleIJiiiiEEENS1_10collective13CollectiveMmaINS1_35MainloopSm100TmaUmmaWarpSpecializedILi13ELi2ELi4ENS5_IJNS4_1CILi2EEENSA_ILi1EEESC_EEEEENS5_IJNSA_ILi128EEESF_SF_EEENS_12float_e5m2_tENS5_IJlSC_lEEESH_SI_NS4_8TiledMMAINS4_8MMA_AtomIJNS4_10MMA_TraitsINS4_25SM100_MMA_F8F6F4_2x1SM_SSEJSH_SH_fSF_SF_NS4_17integral_constantINS4_4UMMA5MajorELSP_0EEESQ_NSN_INSO_7ScaleInELSR_0EEESS_EEEEEENS4_6LayoutINS5_IJSC_SC_SC_EEENS5_IJNSA_ILi0EEESX_SX_EEEEENS5_IJNS4_10UnderscoreES10_S10_EEEEENS4_18SM100_TMA_2SM_LOADENS4_14ComposedLayoutINS4_7SwizzleILi3ELi4ELi3EEENS4_18smem_ptr_flag_bitsILi8EEENSV_INS5_IJNSA_ILi8EEESF_EEENS5_IJSF_SC_EEEEEEEvNS4_8identityES13_S1D_vS1E_EENS_8epilogue10collective18CollectiveEpilogueINS1G_23Sm100TmaWarpSpecializedILi2ELi2ELi32ELb0ELb0EEEJNS5_IJNSA_ILi64EEESF_SF_EEENS5_IJNSV_IS1L_SC_EENSV_INS5_IJNSA_ILi32EEESB_EEENS5_IJSC_S1L_EEEEEEEESH_SI_SH_SI_NS1G_6fusion15FusionCallbacksIS1K_NS1T_17LinearCombinationISH_fSH_fLNS_15FloatRoundStyleE2EEES1M_S1S_JEEENS4_5SM1004TMEM4LOAD26SM100_TMEM_LOAD_32dp32b32xENS4_13SM90_TMA_LOADENS14_INS15_ILi1ELi4ELi3EEES18_NSV_INS5_IJS19_S1O_EEENS5_IJS1O_SC_EEEEEEENS4_39AutoVectorizingCopyWithAssumedAlignmentILi128EEENS4_14SM90_TMA_STOREES28_S2A_S2A_EEEvvEEEEvNT_6ParamsE)
        /*0008*/ 	.word	0x00000080


	//----- nvinfo : EIATTR_FRAME_SIZE
	.align		4
.L_19:
        /*000c*/ 	.byte	0x04, 0x11
        /*000e*/ 	.short	(.L_21 - .L_20)
	.align		4
.L_20:
        /*0010*/ 	.word	index@($__internal_2_$__cuda_sm10x_tcgen05_guardrail_trap_unallocated_columns_being_dealloced)
        /*0014*/ 	.word	0x00000000


	//----- nvinfo : EIATTR_FRAME_SIZE
	.align		4
.L_21:
        /*0018*/ 	.byte	0x04, 0x11
        /*001a*/ 	.short	(.L_23 - .L_22)
	.align		4
.L_22:
        /*001c*/ 	.word	index@($__internal_1_$__cuda_sm10x_tcgen05_guardrail_trap_phase_invalid_during_alloc)
        /*0020*/ 	.word	0x00000000


	//----- nvinfo : EIATTR_FRAME_SIZE
	.align		4
.L_23:
        /*0024*/ 	.byte	0x04, 0x11
        /*0026*/ 	.short	(.L_25 - .L_24)
	.align		4
.L_24:
        /*0028*/ 	.word	index@($__internal_0_$__cuda_sm10x_tcgen05_guardrail_trap_col_being_dealloced_not_returned_by_alloc)
        /*002c*/ 	.word	0x00000000


	//----- nvinfo : EIATTR_FRAME_SIZE
	.align		4
.L_25:
        /*0030*/ 	.byte	0x04, 0x11
        /*0032*/ 	.short	(.L_27 - .L_26)
	.align		4
.L_26:
        /*0034*/ 	.word	index@(_ZN7cutlass13device_kernelINS_4gemm6kernel13GemmUniversalIN4cute5tupleIJiiiiEEENS1_10collective13CollectiveMmaINS1_35MainloopSm100TmaUmmaWarpSpecializedILi13ELi2ELi4ENS5_IJNS4_1CILi2EEENSA_ILi1EEESC_EEEEENS5_IJNSA_ILi128EEESF_SF_EEENS_12float_e5m2_tENS5_IJlSC_lEEESH_SI_NS4_8TiledMMAINS4_8MMA_AtomIJNS4_10MMA_TraitsINS4_25SM100_MMA_F8F6F4_2x1SM_SSEJSH_SH_fSF_SF_NS4_17integral_constantINS4_4UMMA5MajorELSP_0EEESQ_NSN_INSO_7ScaleInELSR_0EEESS_EEEEEENS4_6LayoutINS5_IJSC_SC_SC_EEENS5_IJNSA_ILi0EEESX_SX_EEEEENS5_IJNS4_10UnderscoreES10_S10_EEEEENS4_18SM100_TMA_2SM_LOADENS4_14ComposedLayoutINS4_7SwizzleILi3ELi4ELi3EEENS4_18smem_ptr_flag_bitsILi8EEENSV_INS5_IJNSA_ILi8EEESF_EEENS5_IJSF_SC_EEEEEEEvNS4_8identityES13_S1D_vS1E_EENS_8epilogue10collective18CollectiveEpilogueINS1G_23Sm100TmaWarpSpecializedILi2ELi2ELi32ELb0ELb0EEEJNS5_IJNSA_ILi64EEESF_SF_EEENS5_IJNSV_IS1L_SC_EENSV_INS5_IJNSA_ILi32EEESB_EEENS5_IJSC_S1L_EEEEEEEESH_SI_SH_SI_NS1G_6fusion15FusionCallbacksIS1K_NS1T_17LinearCombinationISH_fSH_fLNS_15FloatRoundStyleE2EEES1M_S1S_JEEENS4_5SM1004TMEM4LOAD26SM100_TMEM_LOAD_32dp32b32xENS4_13SM90_TMA_LOADENS14_INS15_ILi1ELi4ELi3EEES18_NSV_INS5_IJS19_S1O_EEENS5_IJS1O_SC_EEEEEEENS4_39AutoVectorizingCopyWithAssumedAlignmentILi128EEENS4_14SM90_TMA_STOREES28_S2A_S2A_EEEvvEEEEvNT_6ParamsE)
        /*0038*/ 	.word	0x00000000


	//----- nvinfo : EIATTR_MIN_STACK_SIZE
	.align		4
.L_27:
        /*003c*/ 	.byte	0x04, 0x12
        /*003e*/ 	.short	(.L_29 - .L_28)
	.align		4
.L_28:
        /*0040*/ 	.word	index@(_ZN7cutlass13device_kernelINS_4gemm6kernel13GemmUniversalIN4cute5tupleIJiiiiEEENS1_10collective13CollectiveMmaINS1_35MainloopSm100TmaUmmaWarpSpecializedILi13ELi2ELi4ENS5_IJNS4_1CILi2EEENSA_ILi1EEESC_EEEEENS5_IJNSA_ILi128EEESF_SF_EEENS_12float_e5m2_tENS5_IJlSC_lEEESH_SI_NS4_8TiledMMAINS4_8MMA_AtomIJNS4_10MMA_TraitsINS4_25SM100_MMA_F8F6F4_2x1SM_SSEJSH_SH_fSF_SF_NS4_17integral_constantINS4_4UMMA5MajorELSP_0EEESQ_NSN_INSO_7ScaleInELSR_0EEESS_EEEEEENS4_6LayoutINS5_IJSC_SC_SC_EEENS5_IJNSA_ILi0EEESX_SX_EEEEENS5_IJNS4_10UnderscoreES10_S10_EEEEENS4_18SM100_TMA_2SM_LOADENS4_14ComposedLayoutINS4_7SwizzleILi3ELi4ELi3EEENS4_18smem_ptr_flag_bitsILi8EEENSV_INS5_IJNSA_ILi8EEESF_EEENS5_IJSF_SC_EEEEEEEvNS4_8identityES13_S1D_vS1E_EENS_8epilogue10collective18CollectiveEpilogueINS1G_23Sm100TmaWarpSpecializedILi2ELi2ELi32ELb0ELb0EEEJNS5_IJNSA_ILi64EEESF_SF_EEENS5_IJNSV_IS1L_SC_EENSV_INS5_IJNSA_ILi32EEESB_EEENS5_IJSC_S1L_EEEEEEEESH_SI_SH_SI_NS1G_6fusion15FusionCallbacksIS1K_NS1T_17LinearCombinationISH_fSH_fLNS_15FloatRoundStyleE2EEES1M_S1S_JEEENS4_5SM1004TMEM4LOAD26SM100_TMEM_LOAD_32dp32b32xENS4_13SM90_TMA_LOADENS14_INS15_ILi1ELi4ELi3EEES18_NSV_INS5_IJS19_S1O_EEENS5_IJS1O_SC_EEEEEEENS4_39AutoVectorizingCopyWithAssumedAlignmentILi128EEENS4_14SM90_TMA_STOREES28_S2A_S2A_EEEvvEEEEvNT_6ParamsE)
        /*0044*/ 	.word	0x00000000
.L_29:


//--------------------- .nv.compat                --------------------------
	.section	.nv.compat,"",@"SHT_CUDA_COMPAT_INFO"
	.align	4
        /*0000*/ 	.byte	0x02, 0x09, 0x01, 0x00, 0x02, 0x02, 0x02, 0x00, 0x02, 0x05, 0x05, 0x00, 0x03, 0x07, 0x01, 0x01
        /*0010*/ 	.byte	0x02, 0x03, 0x01, 0x00, 0x02, 0x06, 0x01, 0x00, 0x04, 0x0b, 0x08, 0x00, 0x09, 0x00, 0x00, 0x00
        /*0020*/ 	.byte	0x00, 0x00, 0x00, 0x00


//--------------------- .nv.info._ZN7cutlass13device_kernelINS_4gemm6kernel13GemmUniversalIN4cute5tupleIJiiiiEEENS1_10collective13CollectiveMmaINS1_35MainloopSm100TmaUmmaWarpSpecializedILi13ELi2ELi4ENS5_IJNS4_1CILi2EEENSA_ILi1EEESC_EEEEENS5_IJNSA_ILi128EEESF_SF_EEENS_12float_e5m2_tENS5_IJlSC_lEEESH_SI_NS4_8TiledMMAINS4_8MMA_AtomIJNS4_10MMA_TraitsINS4_25SM100_MMA_F8F6F4_2x1SM_SSEJSH_SH_fSF_SF_NS4_17integral_constantINS4_4UMMA5MajorELSP_0EEESQ_NSN_INSO_7ScaleInELSR_0EEESS_EEEEEENS4_6LayoutINS5_IJSC_SC_SC_EEENS5_IJNSA_ILi0EEESX_SX_EEEEENS5_IJNS4_10UnderscoreES10_S10_EEEEENS4_18SM100_TMA_2SM_LOADENS4_14ComposedLayoutINS4_7SwizzleILi3ELi4ELi3EEENS4_18smem_ptr_flag_bitsILi8EEENSV_INS5_IJNSA_ILi8EEESF_EEENS5_IJSF_SC_EEEEEEEvNS4_8identityES13_S1D_vS1E_EENS_8epilogue10collective18CollectiveEpilogueINS1G_23Sm100TmaWarpSpecializedILi2ELi2ELi32ELb0ELb0EEEJNS5_IJNSA_ILi64EEESF_SF_EEENS5_IJNSV_IS1L_SC_EENSV_INS5_IJNSA_ILi32EEESB_EEENS5_IJSC_S1L_EEEEEEEESH_SI_SH_SI_NS1G_6fusion15FusionCallbacksIS1K_NS1T_17LinearCombinationISH_fSH_fLNS_15FloatRoundStyleE2EEES1M_S1S_JEEENS4_5SM1004TMEM4LOAD26SM100_TMEM_LOAD_32dp32b32xENS4_13SM90_TMA_LOADENS14_INS15_ILi1ELi4ELi3EEES18_NSV_INS5_IJS19_S1O_EEENS5_IJS1O_SC_EEEEEEENS4_39AutoVectorizingCopyWithAssumedAlignmentILi128EEENS4_14SM90_TMA_STOREES28_S2A_S2A_EEEvvEEEEvNT_6ParamsE --------------------------
	.section	.nv.info._ZN7cutlass13device_kernelINS_4gemm6kernel13GemmUniversalIN4cute5tupleIJiiiiEEENS1_10collective13CollectiveMmaINS1_35MainloopSm100TmaUmmaWarpSpecializedILi13ELi2ELi4ENS5_IJNS4_1CILi2EEENSA_ILi1EEESC_EEEEENS5_IJNSA_ILi128EEESF_SF_EEENS_12float_e5m2_tENS5_IJlSC_lEEESH_SI_NS4_8TiledMMAINS4_8MMA_AtomIJNS4_10MMA_TraitsINS4_25SM100_MMA_F8F6F4_2x1SM_SSEJSH_SH_fSF_SF_NS4_17integral_constantINS4_4UMMA5MajorELSP_0EEESQ_NSN_INSO_7ScaleInELSR_0EEESS_EEEEEENS4_6LayoutINS5_IJSC_SC_SC_EEENS5_IJNSA_ILi0EEESX_SX_EEEEENS5_IJNS4_10UnderscoreES10_S10_EEEEENS4_18SM100_TMA_2SM_LOADENS4_14ComposedLayoutINS4_7SwizzleILi3ELi4ELi3EEENS4_18smem_ptr_flag_bitsILi8EEENSV_INS5_IJNSA_ILi8EEESF_EEENS5_IJSF_SC_EEEEEEEvNS4_8identityES13_S1D_vS1E_EENS_8epilogue10collective18CollectiveEpilogueINS1G_23Sm100TmaWarpSpecializedILi2ELi2ELi32ELb0ELb0EEEJNS5_IJNSA_ILi64EEESF_SF_EEENS5_IJNSV_IS1L_SC_EENSV_INS5_IJNSA_ILi32EEESB_EEENS5_IJSC_S1L_EEEEEEEESH_SI_SH_SI_NS1G_6fusion15FusionCallbacksIS1K_NS1T_17LinearCombinationISH_fSH_fLNS_15FloatRoundStyleE2EEES1M_S1S_JEEENS4_5SM1004TMEM4LOAD26SM100_TMEM_LOAD_32dp32b32xENS4_13SM90_TMA_LOADENS14_INS15_ILi1ELi4ELi3EEES18_NSV_INS5_IJS19_S1O_EEENS5_IJS1O_SC_EEEEEEENS4_39AutoVectorizingCopyWithAssumedAlignmentILi128EEENS4_14SM90_TMA_STOREES28_S2A_S2A_EEEvvEEEEvNT_6ParamsE,"",@"SHT_CUDA_INFO"
	.sectionflags	@""
	.align	4


	//----- nvinfo : EIATTR_CUDA_API_VERSION
	.align		4
        /*0000*/ 	.byte	0x04, 0x37
        /*0002*/ 	.short	(.L_31 - .L_30)
.L_30:
        /*0004*/ 	.word	0x00000082


	//----- nvinfo : EIATTR_KPARAM_INFO
	.align		4
.L_31:
        /*0008*/ 	.byte	0x04, 0x17
        /*000a*/ 	.short	(.L_33 - .L_32)
.L_32:
        /*000c*/ 	.word	0x00000000
        /*0010*/ 	.short	0x0000
        /*0012*/ 	.short	0x0000
        /*0014*/ 	.byte	0x00, 0xf0, 0x01, 0x20


	//----- nvinfo : EIATTR_AT_ENTRY_FRAGMENTS
	.align		4
.L_33:
        /*0018*/ 	.byte	0x04, 0x4f
        /*001a*/ 	.short	(.L_35 - .L_34)


	//   ....[0]....
.L_34:
        /*001c*/ 	.word	0x00000007


	//----- nvinfo : EIATTR_RESERVED_SMEM_USED
	.align		4
.L_35:
        /*0020*/ 	.byte	0x01, 0x41
	.zero		2


	//----- nvinfo : EIATTR_SPARSE_MMA_MASK
	.align		4
        /*0024*/ 	.byte	0x03, 0x50
        /*0026*/ 	.short	0x0000


	//----- nvinfo : EIATTR_TCGEN05_2CTA_USED
	.align		4
        /*0028*/ 	.byte	0x01, 0x52
	.zero		2


	//----- nvinfo : EIATTR_MAXREG_COUNT
	.align		4
        /*002c*/ 	.byte	0x03, 0x1b
        /*002e*/ 	.short	0x00ff


	//----- nvinfo : EIATTR_NUM_BARRIERS
	.align		4
        /*0030*/ 	.byte	0x02, 0x4c
        /*0032*/ 	.byte	0x07
	.zero		1


	//----- nvinfo : EIATTR_EXTERNS
	.align		4
        /*0034*/ 	.byte	0x04, 0x0f
        /*0036*/ 	.short	(.L_37 - .L_36)


	//   ....[0]....
	.align		4
.L_36:
        /*0038*/ 	.word	index@(__assertfail)


	//----- nvinfo : EIATTR_MERCURY_ISA_VERSION
	.align		4
.L_37:
        /*003c*/ 	.byte	0x03, 0x5f
        /*003e*/ 	.short	0x0101


	//----- nvinfo : EIATTR_INT_WARP_WIDE_INSTR_OFFSETS
	.align		4
        /*0040*/ 	.byte	0x04, 0x31
        /*0042*/ 	.short	(.L_39 - .L_38)


	//   ....[0]....
.L_38:
        /*0044*/ 	.word	0x00000e20


	//   ....[1]....
        /*0048*/ 	.word	0x00000ec0


	//   ....[2]....
        /*004c*/ 	.word	0x000021f0


	//   ....[3]....
        /*0050*/ 	.word	0x000045e0


	//   ....[4]....
        /*0054*/ 	.word	0x00004600


	//   ....[5]....
        /*0058*/ 	.word	0x00004630


	//   ....[6]....
        /*005c*/ 	.word	0x00004f60


	//   ....[7]....
        /*0060*/ 	.word	0x00004f80


	//   ....[8]....
        /*0064*/ 	.word	0x00005080


	//   ....[9]....
        /*0068*/ 	.word	0x00005210


	//   ....[10]....
        /*006c*/ 	.word	0x00005220


	//   ....[11]....
        /*0070*/ 	.word	0x000053b0


	//----- nvinfo : EIATTR_COOP_GROUP_MASK_REGIDS
	.align		4
.L_39:
        /*0074*/ 	.byte	0x04, 0x29
        /*0076*/ 	.short	(.L_41 - .L_40)


	//   ....[0]....
.L_40:
        /*0078*/ 	.word	0xffffffff


	//   ....[1]....
        /*007c*/ 	.word	0xffffffff


	//   ....[2]....
        /*0080*/ 	.word	0xffffffff


	//   ....[3]....
        /*0084*/ 	.word	0xffffffff


	//   ....[4]....
        /*0088*/ 	.word	0xffffffff


	//   ....[5]....
        /*008c*/ 	.word	0xffffffff


	//   ....[6]....
        /*0090*/ 	.word	0xffffffff


	//   ....[7]....
        /*0094*/ 	.word	0xffffffff


	//   ....[8]....
        /*0098*/ 	.word	0xffffffff


	//   ....[9]....
        /*009c*/ 	.word	0xffffffff


	//   ....[10]....
        /*00a0*/ 	.word	0xffffffff


	//   ....[11]....
        /*00a4*/ 	.word	0xffffffff


	//   ....[12]....
        /*00a8*/ 	.word	0xffffffff


	//   ....[13]....
        /*00ac*/ 	.word	0xffffffff


	//----- nvinfo : EIATTR_COOP_GROUP_INSTR_OFFSETS
	.align		4
.L_41:
        /*00b0*/ 	.byte	0x04, 0x28
        /*00b2*/ 	.short	(.L_43 - .L_42)


	//   ....[0]....
.L_42:
        /*00b4*/ 	.word	0x000000c0


	//   ....[1]....
        /*00b8*/ 	.word	0x00000500


	//   ....[2]....
        /*00bc*/ 	.word	0x000007d0


	//   ....[3]....
        /*00c0*/ 	.word	0x00000920


	//   ....[4]....
        /*00c4*/ 	.word	0x00000a10


	//   ....[5]....
        /*00c8*/ 	.word	0x00000b70


	//   ....[6]....
        /*00cc*/ 	.word	0x00000d00


	//   ....[7]....
        /*00d0*/ 	.word	0x00000f40


	//   ....[8]....
        /*00d4*/ 	.word	0x000020d0


	//   ....[9]....
        /*00d8*/ 	.word	0x000033c0


	//   ....[10]....
        /*00dc*/ 	.word	0x00003890


	//   ....[11]....
        /*00e0*/ 	.word	0x000038c0


	//   ....[12]....
        /*00e4*/ 	.word	0x000044e0


	//   ....[13]....
        /*00e8*/ 	.word	0x000046f0


	//----- nvinfo : EIATTR_VRC_CTA_INIT_COUNT
	.align		4
.L_43:
        /*00ec*/ 	.byte	0x02, 0x4a
        /*00ee*/ 	.byte	0x80
	.zero		1


	//----- nvinfo : EIATTR_SYSCALL_OFFSETS
	.align		4
        /*00f0*/ 	.byte	0x04, 0x46
        /*00f2*/ 	.short	(.L_45 - .L_44)


	//   ....[0]....
.L_44:
        /*00f4*/ 	.word	0x00005e00


	//   ....[1]....
        /*00f8*/ 	.word	0x00005f40


	//   ....[2]....
        /*00fc*/ 	.word	0x00006730


	//   ....[3]....
        /*0100*/ 	.word	0x00007510


	//----- nvinfo : EIATTR_MBARRIER_INSTR_OFFSETS
	.align		4
.L_45:
        /*0104*/ 	.byte	0x04, 0x39
        /*0106*/ 	.short	(.L_47 - .L_46)


	//   ....[0]....
.L_46:
        /*0108*/ 	.word	0x00000610
        /*010c*/ 	.word	0x000000ff
        /*0110*/ 	.word	0x00000000
        /*0114*/ 	.short	0x0100
        /*0116*/ 	.byte	0x08
	.zero		1


	//   ....[1]....
        /*0118*/ 	.word	0x00000620
        /*011c*/ 	.word	0x000000ff
        /*0120*/ 	.word	0x00000068
        /*0124*/ 	.short	0x0100
        /*0126*/ 	.byte	0x08
	.zero		1


	//   ....[2]....
        /*0128*/ 	.word	0x00000630
        /*012c*/ 	.word	0x000000ff
        /*0130*/ 	.word	0x00000008
        /*0134*/ 	.short	0x0100
        /*0136*/ 	.byte	0x08
	.zero		1


	//   ....[3]....
        /*0138*/ 	.word	0x00000640
        /*013c*/ 	.word	0x000000ff
        /*0140*/ 	.word	0x00000070
        /*0144*/ 	.short	0x0100
        /*0146*/ 	.byte	0x08
	.zero		1


	//   ....[4]....
        /*0148*/ 	.word	0x00000650
        /*014c*/ 	.word	0x000000ff
        /*0150*/ 	.word	0x00000010
        /*0154*/ 	.short	0x0100
        /*0156*/ 	.byte	0x08
	.zero		1


	//   ....[5]....
        /*0158*/ 	.word	0x00000660
        /*015c*/ 	.word	0x000000ff
        /*0160*/ 	.word	0x00000078
        /*0164*/ 	.short	0x0100
        /*0166*/ 	.byte	0x08
	.zero		1


	//   ....[6]....
        /*0168*/ 	.word	0x00000670
        /*016c*/ 	.word	0x000000ff
        /*0170*/ 	.word	0x00000018
        /*0174*/ 	.short	0x0100
        /*0176*/ 	.byte	0x08
	.zero		1


	//   ....[7]....
        /*0178*/ 	.word	0x00000680
        /*017c*/ 	.word	0x000000ff
        /*0180*/ 	.word	0x00000080
        /*0184*/ 	.short	0x0100
        /*0186*/ 	.byte	0x08
	.zero		1


	//   ....[8]....
        /*0188*/ 	.word	0x00000690
        /*018c*/ 	.word	0x000000ff
        /*0190*/ 	.word	0x00000020
        /*0194*/ 	.short	0x0100
        /*0196*/ 	.byte	0x08
	.zero		1


	//   ....[9]....
        /*0198*/ 	.word	0x000006a0
        /*019c*/ 	.word	0x000000ff
        /*01a0*/ 	.word	0x00000088
        /*01a4*/ 	.short	0x0100
        /*01a6*/ 	.byte	0x08
	.zero		1


	//   ....[10]....
        /*01a8*/ 	.word	0x000006b0
        /*01ac*/ 	.word	0x000000ff
        /*01b0*/ 	.word	0x00000028
        /*01b4*/ 	.short	0x0100
        /*01b6*/ 	.byte	0x08
	.zero		1


	//   ....[11]....
        /*01b8*/ 	.word	0x000006c0
        /*01bc*/ 	.word	0x000000ff
        /*01c0*/ 	.word	0x00000090
        /*01c4*/ 	.short	0x0100
        /*01c6*/ 	.byte	0x08
	.zero		1


	//   ....[12]....
        /*01c8*/ 	.word	0x000006d0
        /*01cc*/ 	.word	0x000000ff
        /*01d0*/ 	.word	0x00000030
        /*01d4*/ 	.short	0x0100
        /*01d6*/ 	.byte	0x08
	.zero		1


	//   ....[13]....
        /*01d8*/ 	.word	0x000006e0
        /*01dc*/ 	.word	0x000000ff
        /*01e0*/ 	.word	0x00000098
        /*01e4*/ 	.short	0x0100
        /*01e6*/ 	.byte	0x08
	.zero		1


	//   ....[14]....
        /*01e8*/ 	.word	0x000006f0
        /*01ec*/ 	.word	0x000000ff
        /*01f0*/ 	.word	0x00000038
        /*01f4*/ 	.short	0x0100
        /*01f6*/ 	.byte	0x08
	.zero		1


	//   ....[15]....
        /*01f8*/ 	.word	0x00000700
        /*01fc*/ 	.word	0x000000ff
        /*0200*/ 	.word	0x000000a0
        /*0204*/ 	.short	0x0100
        /*0206*/ 	.byte	0x08
	.zero		1


	//   ....[16]....
        /*0208*/ 	.word	0x00000710
        /*020c*/ 	.word	0x000000ff
        /*0210*/ 	.word	0x00000040
        /*0214*/ 	.short	0x0100
        /*0216*/ 	.byte	0x08
	.zero		1


	//   ....[17]....
        /*0218*/ 	.word	0x00000720
        /*021c*/ 	.word	0x000000ff
        /*0220*/ 	.word	0x000000a8
        /*0224*/ 	.short	0x0100
        /*0226*/ 	.byte	0x08
	.zero		1


	//   ....[18]....
        /*0228*/ 	.word	0x00000730
        /*022c*/ 	.word	0x000000ff
        /*0230*/ 	.word	0x00000048
        /*0234*/ 	.short	0x0100
        /*0236*/ 	.byte	0x08
	.zero		1


	//   ....[19]....
        /*0238*/ 	.word	0x00000740
        /*023c*/ 	.word	0x000000ff
        /*0240*/ 	.word	0x000000b0
        /*0244*/ 	.short	0x0100
        /*0246*/ 	.byte	0x08
	.zero		1


	//   ....[20]....
        /*0248*/ 	.word	0x00000750
        /*024c*/ 	.word	0x000000ff
        /*0250*/ 	.word	0x00000050
        /*0254*/ 	.short	0x0100
        /*0256*/ 	.byte	0x08
	.zero		1


	//   ....[21]....
        /*0258*/ 	.word	0x00000760
        /*025c*/ 	.word	0x000000ff
        /*0260*/ 	.word	0x000000b8
        /*0264*/ 	.short	0x0100
        /*0266*/ 	.byte	0x08
	.zero		1


	//   ....[22]....
        /*0268*/ 	.word	0x00000770
        /*026c*/ 	.word	0x000000ff
        /*0270*/ 	.word	0x00000058
        /*0274*/ 	.short	0x0100
        /*0276*/ 	.byte	0x08
	.zero		1


	//   ....[23]....
        /*0278*/ 	.word	0x00000780
        /*027c*/ 	.word	0x000000ff
        /*0280*/ 	.word	0x000000c0
        /*0284*/ 	.short	0x0100
        /*0286*/ 	.byte	0x08
	.zero		1


	//   ....[24]....
        /*0288*/ 	.word	0x00000790
        /*028c*/ 	.word	0x000000ff
        /*0290*/ 	.word	0x00000060
        /*0294*/ 	.short	0x0100
        /*0296*/ 	.byte	0x08
	.zero		1


	//   ....[25]....
        /*0298*/ 	.word	0x000007a0
        /*029c*/ 	.word	0x000000ff
        /*02a0*/ 	.word	0x000000c8
        /*02a4*/ 	.short	0x0100
        /*02a6*/ 	.byte	0x08
	.zero		1


	//   ....[26]....
        /*02a8*/ 	.word	0x000008d0
        /*02ac*/ 	.word	0x000000ff
        /*02b0*/ 	.word	0x000000d0
        /*02b4*/ 	.short	0x0100
        /*02b6*/ 	.byte	0x09
	.zero		1


	//   ....[27]....
        /*02b8*/ 	.word	0x000008e0
        /*02bc*/ 	.word	0x000000ff
        /*02c0*/ 	.word	0x000000e0
        /*02c4*/ 	.short	0x0100
        /*02c6*/ 	.byte	0x09
	.zero		1


	//   ....[28]....
        /*02c8*/ 	.word	0x000008f0
        /*02cc*/ 	.word	0x000000ff
        /*02d0*/ 	.word	0x000000d8
        /*02d4*/ 	.short	0x0100
        /*02d6*/ 	.byte	0x09
	.zero		1


	//   ....[29]....
        /*02d8*/ 	.word	0x00000900
        /*02dc*/ 	.word	0x000000ff
        /*02e0*/ 	.word	0x000000e8
        /*02e4*/ 	.short	0x0100
        /*02e6*/ 	.byte	0x09
	.zero		1


	//   ....[30]....
        /*02e8*/ 	.word	0x000009e0
        /*02ec*/ 	.word	0x000000ff
        /*02f0*/ 	.word	0x000000f0
        /*02f4*/ 	.short	0x0100
        /*02f6*/ 	.byte	0x08
	.zero		1


	//   ....[31]....
        /*02f8*/ 	.word	0x000009f0
        /*02fc*/ 	.word	0x000000ff
        /*0300*/ 	.word	0x000000f8
        /*0304*/ 	.short	0x0100
        /*0306*/ 	.byte	0x08
	.zero		1


	//   ....[32]....
        /*0308*/ 	.word	0x00000b20
        /*030c*/ 	.word	0x000000ff
        /*0310*/ 	.word	0x00000100
        /*0314*/ 	.short	0x0100
        /*0316*/ 	.byte	0x08
	.zero		1


	//   ....[33]....
        /*0318*/ 	.word	0x00000b30
        /*031c*/ 	.word	0x000000ff
        /*0320*/ 	.word	0x00000110
        /*0324*/ 	.short	0x0100
        /*0326*/ 	.byte	0x08
	.zero		1


	//   ....[34]....
        /*0328*/ 	.word	0x00000b40
        /*032c*/ 	.word	0x000000ff
        /*0330*/ 	.word	0x00000108
        /*0334*/ 	.short	0x0100
        /*0336*/ 	.byte	0x08
	.zero		1


	//   ....[35]....
        /*0338*/ 	.word	0x00000b50
        /*033c*/ 	.word	0x000000ff
        /*0340*/ 	.word	0x00000118
        /*0344*/ 	.short	0x0100
        /*0346*/ 	.byte	0x08
	.zero		1


	//   ....[36]....
        /*0348*/ 	.word	0x00000c70
        /*034c*/ 	.word	0x000000ff
        /*0350*/ 	.word	0x00000120
        /*0354*/ 	.short	0x0100
        /*0356*/ 	.byte	0x09
	.zero		1


	//   ....[37]....
        /*0358*/ 	.word	0x00000c80
        /*035c*/ 	.word	0x000000ff
        /*0360*/ 	.word	0x00000140
        /*0364*/ 	.short	0x0100
        /*0366*/ 	.byte	0x09
	.zero		1


	//   ....[38]....
        /*0368*/ 	.word	0x00000c90
        /*036c*/ 	.word	0x000000ff
        /*0370*/ 	.word	0x00000128
        /*0374*/ 	.short	0x0100
        /*0376*/ 	.byte	0x09
	.zero		1


	//   ....[39]....
        /*0378*/ 	.word	0x00000ca0
        /*037c*/ 	.word	0x000000ff
        /*0380*/ 	.word	0x00000148
        /*0384*/ 	.short	0x0100
        /*0386*/ 	.byte	0x09
	.zero		1


	//   ....[40]....
        /*0388*/ 	.word	0x00000cb0
        /*038c*/ 	.word	0x000000ff
        /*0390*/ 	.word	0x00000130
        /*0394*/ 	.short	0x0100
        /*0396*/ 	.byte	0x09
	.zero		1


	//   ....[41]....
        /*0398*/ 	.word	0x00000cc0
        /*039c*/ 	.word	0x000000ff
        /*03a0*/ 	.word	0x00000150
        /*03a4*/ 	.short	0x0100
        /*03a6*/ 	.byte	0x09
	.zero		1


	//   ....[42]....
        /*03a8*/ 	.word	0x00000cd0
        /*03ac*/ 	.word	0x000000ff
        /*03b0*/ 	.word	0x00000138
        /*03b4*/ 	.short	0x0100
        /*03b6*/ 	.byte	0x09
	.zero		1


	//   ....[43]....
        /*03b8*/ 	.word	0x00000ce0
        /*03bc*/ 	.word	0x000000ff
        /*03c0*/ 	.word	0x00000158
        /*03c4*/ 	.short	0x0100
        /*03c6*/ 	.byte	0x09
	.zero		1


	//   ....[44]....
        /*03c8*/ 	.word	0x00000dd0
        /*03cc*/ 	.word	0x000000ff
        /*03d0*/ 	.word	0x00000160
        /*03d4*/ 	.short	0x0100
        /*03d6*/ 	.byte	0x08
	.zero		1


	//   ....[45]....
        /*03d8*/ 	.word	0x00000de0
        /*03dc*/ 	.word	0x000000ff
        /*03e0*/ 	.word	0x00000170
        /*03e4*/ 	.short	0x0100
        /*03e6*/ 	.byte	0x08
	.zero		1


	//   ....[46]....
        /*03e8*/ 	.word	0x00000df0
        /*03ec*/ 	.word	0x000000ff
        /*03f0*/ 	.word	0x00000168
        /*03f4*/ 	.short	0x0100
        /*03f6*/ 	.byte	0x08
	.zero		1


	//   ....[47]....
        /*03f8*/ 	.word	0x00000e00
        /*03fc*/ 	.word	0x000000ff
        /*0400*/ 	.word	0x00000178
        /*0404*/ 	.short	0x0100
        /*0406*/ 	.byte	0x08
	.zero		1


	//   ....[48]....
        /*0408*/ 	.word	0x00000ef0
        /*040c*/ 	.word	0x000000ff
        /*0410*/ 	.word	0x00000180
        /*0414*/ 	.short	0x0100
        /*0416*/ 	.byte	0x07
	.zero		1


	//   ....[49]....
        /*0418*/ 	.word	0x00001900
        /*041c*/ 	.word	0x00000003
        /*0420*/ 	.word	0x00000170
        /*0424*/ 	.short	0x010a
        /*0426*/ 	.byte	0xff
	.zero		1


	//   ....[50]....
        /*0428*/ 	.word	0x00001930
        /*042c*/ 	.word	0x00000003
        /*0430*/ 	.word	0x00000160
        /*0434*/ 	.short	0x0101
        /*0436*/ 	.byte	0xff
	.zero		1


	//   ....[51]....
        /*0438*/ 	.word	0x00001a30
        /*043c*/ 	.word	0x000000ff
        /*0440*/ 	.word	0x00000068
        /*0444*/ 	.short	0x010a
        /*0446*/ 	.byte	0x08
	.zero		1


	//   ....[52]....
        /*0448*/ 	.word	0x00001af0
        /*044c*/ 	.word	0x000000ff
        /*0450*/ 	.word	0x00000068
        /*0454*/ 	.short	0x010a
        /*0456*/ 	.byte	0x21
	.zero		1


	//   ....[53]....
        /*0458*/ 	.word	0x00001cb0
        /*045c*/ 	.word	0x000000ff
        /*0460*/ 	.word	0x00000068
        /*0464*/ 	.short	0x010a
        /*0466*/ 	.byte	0x08
	.zero		1


	//   ....[54]....
        /*0468*/ 	.word	0x00001d90
        /*046c*/ 	.word	0x000000ff
        /*0470*/ 	.word	0x000000f8
        /*0474*/ 	.short	0x0101
        /*0476*/ 	.byte	0x06
	.zero		1


	//   ....[55]....
        /*0478*/ 	.word	0x00001db0
        /*047c*/ 	.word	0x000000ff
        /*0480*/ 	.word	0x00000068
        /*0484*/ 	.short	0x010a
        /*0486*/ 	.byte	0x08
	.zero		1


	//   ....[56]....
        /*0488*/ 	.word	0x00001e30
        /*048c*/ 	.word	0x000000ff
        /*0490*/ 	.word	0x00000068
        /*0494*/ 	.short	0x010a
        /*0496*/ 	.byte	0x11
	.zero		1


	//   ....[57]....
        /*0498*/ 	.word	0x00001fc0
        /*049c*/ 	.word	0x000000ff
        /*04a0*/ 	.word	0x00000068
        /*04a4*/ 	.short	0x010a
        /*04a6*/ 	.byte	0x08
	.zero		1


	//   ....[58]....
        /*04a8*/ 	.word	0x00002100
        /*04ac*/ 	.word	0x00000002
        /*04b0*/ 	.word	0x00000100
        /*04b4*/ 	.short	0x010a
        /*04b6*/ 	.byte	0xff
	.zero		1


	//   ....[59]....
        /*04b8*/ 	.word	0x000021c0
        /*04bc*/ 	.word	0x00000002
        /*04c0*/ 	.word	0x00000000
        /*04c4*/ 	.short	0x0101
        /*04c6*/ 	.byte	0xff
	.zero		1


	//   ....[60]....
        /*04c8*/ 	.word	0x00002720
        /*04cc*/ 	.word	0x000000ff
        /*04d0*/ 	.word	0x00000000
        /*04d4*/ 	.short	0x010a
        /*04d6*/ 	.byte	0x04
	.zero		1


	//   ....[61]....
        /*04d8*/ 	.word	0x000027b0
        /*04dc*/ 	.word	0x000000ff
        /*04e0*/ 	.word	0x00000000
        /*04e4*/ 	.short	0x010a
        /*04e6*/ 	.byte	0x04
	.zero		1


	//   ....[62]....
        /*04e8*/ 	.word	0x00002840
        /*04ec*/ 	.word	0x000000ff
        /*04f0*/ 	.word	0x00000000
        /*04f4*/ 	.short	0x010a
        /*04f6*/ 	.byte	0x04
	.zero		1


	//   ....[63]....
        /*04f8*/ 	.word	0x000028d0
        /*04fc*/ 	.word	0x000000ff
        /*0500*/ 	.word	0x00000000
        /*0504*/ 	.short	0x010a
        /*0506*/ 	.byte	0x04
	.zero		1


	//   ....[64]....
        /*0508*/ 	.word	0x00002960
        /*050c*/ 	.word	0x000000ff
        /*0510*/ 	.word	0x00000000
        /*0514*/ 	.short	0x010a
        /*0516*/ 	.byte	0x04
	.zero		1


	//   ....[65]....
        /*0518*/ 	.word	0x000029f0
        /*051c*/ 	.word	0x000000ff
        /*0520*/ 	.word	0x00000000
        /*0524*/ 	.short	0x010a
        /*0526*/ 	.byte	0x04
	.zero		1


	//   ....[66]....
        /*0528*/ 	.word	0x00002a80
        /*052c*/ 	.word	0x000000ff
        /*0530*/ 	.word	0x00000000
        /*0534*/ 	.short	0x010a
        /*0536*/ 	.byte	0x04
	.zero		1


	//   ....[67]....
        /*0538*/ 	.word	0x00002b10
        /*053c*/ 	.word	0x000000ff
        /*0540*/ 	.word	0x00000000
        /*0544*/ 	.short	0x010a
        /*0546*/ 	.byte	0x04
	.zero		1


	//   ....[68]....
        /*0548*/ 	.word	0x00002ba0
        /*054c*/ 	.word	0x000000ff
        /*0550*/ 	.word	0x00000000
        /*0554*/ 	.short	0x010a
        /*0556*/ 	.byte	0x04
	.zero		1


	//   ....[69]....
        /*0558*/ 	.word	0x00002c30
        /*055c*/ 	.word	0x000000ff
        /*0560*/ 	.word	0x00000000
        /*0564*/ 	.short	0x010a
        /*0566*/ 	.byte	0x04
	.zero		1


	//   ....[70]....
        /*0568*/ 	.word	0x00002cc0
        /*056c*/ 	.word	0x000000ff
        /*0570*/ 	.word	0x00000000
        /*0574*/ 	.short	0x010a
        /*0576*/ 	.byte	0x04
	.zero		1


	//   ....[71]....
        /*0578*/ 	.word	0x00002d50
        /*057c*/ 	.word	0x000000ff
        /*0580*/ 	.word	0x00000000
        /*0584*/ 	.short	0x010a
        /*0586*/ 	.byte	0x04
	.zero		1


	//   ....[72]....
        /*0588*/ 	.word	0x00002df0
        /*058c*/ 	.word	0x00000000
        /*0590*/ 	.word	0x00000000
        /*0594*/ 	.short	0x010a
        /*0596*/ 	.byte	0xff
	.zero		1


	//   ....[73]....
        /*0598*/ 	.word	0x00002f20
        /*059c*/ 	.word	0x00000000
        /*05a0*/ 	.word	0x00000160
        /*05a4*/ 	.short	0x010a
        /*05a6*/ 	.byte	0xff
	.zero		1


	//   ....[74]....
        /*05a8*/ 	.word	0x00002f90
        /*05ac*/ 	.word	0x00000004
        /*05b0*/ 	.word	0x00000000
        /*05b4*/ 	.short	0x0101
        /*05b6*/ 	.byte	0xff
	.zero		1


	//   ....[75]....
        /*05b8*/ 	.word	0x00002fb0
        /*05bc*/ 	.word	0x000000ff
        /*05c0*/ 	.word	0x00000110
        /*05c4*/ 	.short	0x010a
        /*05c6*/ 	.byte	0x05
	.zero		1


	//   ....[76]....
        /*05c8*/ 	.word	0x000030d0
        /*05cc*/ 	.word	0x00000000
        /*05d0*/ 	.word	0x00000100
        /*05d4*/ 	.short	0x010a
        /*05d6*/ 	.byte	0xff
	.zero		1


	//   ....[77]....
        /*05d8*/ 	.word	0x000031d0
        /*05dc*/ 	.word	0x00000000
        /*05e0*/ 	.word	0x00000000
        /*05e4*/ 	.short	0x0101
        /*05e6*/ 	.byte	0xff
	.zero		1


	//   ....[78]....
        /*05e8*/ 	.word	0x00003260
        /*05ec*/ 	.word	0x000000ff
        /*05f0*/ 	.word	0x00000110
        /*05f4*/ 	.short	0x0106
        /*05f6*/ 	.byte	0x05
	.zero		1


	//   ....[79]....
        /*05f8*/ 	.word	0x00003280
        /*05fc*/ 	.word	0x000000ff
        /*0600*/ 	.word	0x00000110
        /*0604*/ 	.short	0x010a
        /*0606*/ 	.byte	0x05
	.zero		1


	//   ....[80]....
        /*0608*/ 	.word	0x00003310
        /*060c*/ 	.word	0x000000ff
        /*0610*/ 	.word	0x00000110
        /*0614*/ 	.short	0x0106
        /*0616*/ 	.byte	0x04
	.zero		1


	//   ....[81]....
        /*0618*/ 	.word	0x00003350
        /*061c*/ 	.word	0x00000000
        /*0620*/ 	.word	0x00000110
        /*0624*/ 	.short	0x010a
        /*0626*/ 	.byte	0xff
	.zero		1


	//   ....[82]....
        /*0628*/ 	.word	0x00003590
        /*062c*/ 	.word	0x000000ff
        /*0630*/ 	.word	0x00000008
        /*0634*/ 	.short	0x010a
        /*0636*/ 	.byte	0x06
	.zero		1


	//   ....[83]....
        /*0638*/ 	.word	0x000035b0
        /*063c*/ 	.word	0x000000ff
        /*0640*/ 	.word	0x00000008
        /*0644*/ 	.short	0x010a
        /*0646*/ 	.byte	0x06
	.zero		1


	//   ....[84]....
        /*0648*/ 	.word	0x00003740
        /*064c*/ 	.word	0x000000ff
        /*0650*/ 	.word	0x00000008
        /*0654*/ 	.short	0x010a
        /*0656*/ 	.byte	0x06
	.zero		1


	//   ....[85]....
        /*0658*/ 	.word	0x00003760
        /*065c*/ 	.word	0x000000ff
        /*0660*/ 	.word	0x00000008
        /*0664*/ 	.short	0x010a
        /*0666*/ 	.byte	0x06
	.zero		1


	//   ....[86]....
        /*0668*/ 	.word	0x00003820
        /*066c*/ 	.word	0x000000ff
        /*0670*/ 	.word	0x00000000
        /*0674*/ 	.short	0x0101
        /*0676*/ 	.byte	0x07
	.zero		1


	//   ....[87]....
        /*0678*/ 	.word	0x00003b60
        /*067c*/ 	.word	0x00000000
        /*0680*/ 	.word	0x00000100
        /*0684*/ 	.short	0x010a
        /*0686*/ 	.byte	0xff
	.zero		1


	//   ....[88]....
        /*0688*/ 	.word	0x00003c20
        /*068c*/ 	.word	0x00000000
        /*0690*/ 	.word	0x00000000
        /*0694*/ 	.short	0x0101
        /*0696*/ 	.byte	0xff
	.zero		1


	//   ....[89]....
        /*0698*/ 	.word	0x00003ce0
        /*069c*/ 	.word	0x000000ff
        /*06a0*/ 	.word	0x00000000
        /*06a4*/ 	.short	0x010a
        /*06a6*/ 	.byte	0x08
	.zero		1


	//   ....[90]....
        /*06a8*/ 	.word	0x00003cf0
        /*06ac*/ 	.word	0x000000ff
        /*06b0*/ 	.word	0x00000140
        /*06b4*/ 	.short	0x010a
        /*06b6*/ 	.byte	0x09
	.zero		1


	//   ....[91]....
        /*06b8*/ 	.word	0x00003da0
        /*06bc*/ 	.word	0x000000ff
        /*06c0*/ 	.word	0x00000000
        /*06c4*/ 	.short	0x010a
        /*06c6*/ 	.byte	0x08
	.zero		1


	//   ....[92]....
        /*06c8*/ 	.word	0x00003ed0
        /*06cc*/ 	.word	0x000000ff
        /*06d0*/ 	.word	0x00000000
        /*06d4*/ 	.short	0x010a
        /*06d6*/ 	.byte	0x1e
	.zero		1


	//   ....[93]....
        /*06d8*/ 	.word	0x000041d0
        /*06dc*/ 	.word	0x000000ff
        /*06e0*/ 	.word	0x00000000
        /*06e4*/ 	.short	0x010a
        /*06e6*/ 	.byte	0x08
	.zero		1


	//   ....[94]....
        /*06e8*/ 	.word	0x00004260
        /*06ec*/ 	.word	0x000000ff
        /*06f0*/ 	.word	0x00000000
        /*06f4*/ 	.short	0x010a
        /*06f6*/ 	.byte	0x08
	.zero		1


	//   ....[95]....
        /*06f8*/ 	.word	0x000042f0
        /*06fc*/ 	.word	0x000000ff
        /*0700*/ 	.word	0x00000000
        /*0704*/ 	.short	0x010a
        /*0706*/ 	.byte	0x08
	.zero		1


	//   ....[96]....
        /*0708*/ 	.word	0x00004390
        /*070c*/ 	.word	0x00000000
        /*0710*/ 	.word	0x00000000
        /*0714*/ 	.short	0x010a
        /*0716*/ 	.byte	0xff
	.zero		1


	//   ....[97]....
        /*0718*/ 	.word	0x000043d0
        /*071c*/ 	.word	0x00000000
        /*0720*/ 	.word	0x00000000
        /*0724*/ 	.short	0x010a
        /*0726*/ 	.byte	0xff
	.zero		1


	//   ....[98]....
        /*0728*/ 	.word	0x00004440
        /*072c*/ 	.word	0x000000ff
        /*0730*/ 	.word	0x00000000
        /*0734*/ 	.short	0x0101
        /*0736*/ 	.byte	0x05
	.zero		1


	//   ....[99]....
        /*0738*/ 	.word	0x00004480
        /*073c*/ 	.word	0x000000ff
        /*0740*/ 	.word	0x00000180
        /*0744*/ 	.short	0x010a
        /*0746*/ 	.byte	0x07
	.zero		1


	//   ....[100]....
        /*0748*/ 	.word	0x000044d0
        /*074c*/ 	.word	0x000000ff
        /*0750*/ 	.word	0x00000000
        /*0754*/ 	.short	0x0101
        /*0756*/ 	.byte	0x05
	.zero		1


	//   ....[101]....
        /*0758*/ 	.word	0x00004900
        /*075c*/ 	.word	0x00000000
        /*0760*/ 	.word	0x00000100
        /*0764*/ 	.short	0x010a
        /*0766*/ 	.byte	0xff
	.zero		1


	//   ....[102]....
        /*0768*/ 	.word	0x000049c0
        /*076c*/ 	.word	0x00000000
        /*0770*/ 	.word	0x00000000
        /*0774*/ 	.short	0x0101
        /*0776*/ 	.byte	0xff
	.zero		1


	//   ....[103]....
        /*0778*/ 	.word	0x00004ce0
        /*077c*/ 	.word	0x000000ff
        /*0780*/ 	.word	0x000000f8
        /*0784*/ 	.short	0x010a
        /*0786*/ 	.byte	0x07
	.zero		1


	//   ....[104]....
        /*0788*/ 	.word	0x00004ed0
        /*078c*/ 	.word	0x000000ff
        /*0790*/ 	.word	0x000000e0
        /*0794*/ 	.short	0x010a
        /*0796*/ 	.byte	0x07
	.zero		1


	//   ....[105]....
        /*0798*/ 	.word	0x00005130
        /*079c*/ 	.word	0x000000ff
        /*07a0*/ 	.word	0x000000d0
        /*07a4*/ 	.short	0x010b
        /*07a6*/ 	.byte	0x07
	.zero		1


	//   ....[106]....
        /*07a8*/ 	.word	0x000051a0
        /*07ac*/ 	.word	0x000000ff
        /*07b0*/ 	.word	0x00000000
        /*07b4*/ 	.short	0x0101
        /*07b6*/ 	.byte	0x0e
	.zero		1


	//   ....[107]....
        /*07b8*/ 	.word	0x000051e0
        /*07bc*/ 	.word	0x000000ff
        /*07c0*/ 	.word	0x000000e8
        /*07c4*/ 	.short	0x010a
        /*07c6*/ 	.byte	0x07
	.zero		1


	//   ....[108]....
        /*07c8*/ 	.word	0x00005410
        /*07cc*/ 	.word	0x000000ff
        /*07d0*/ 	.word	0x000000d8
        /*07d4*/ 	.short	0x010b
        /*07d6*/ 	.byte	0x07
	.zero		1


	//   ....[109]....
        /*07d8*/ 	.word	0x00005430
        /*07dc*/ 	.word	0x000000ff
        /*07e0*/ 	.word	0x00000000
        /*07e4*/ 	.short	0x0101
        /*07e6*/ 	.byte	0x0d
	.zero		1


	//   ....[110]....
        /*07e8*/ 	.word	0x00005460
        /*07ec*/ 	.word	0x000000ff
        /*07f0*/ 	.word	0x000000e0
        /*07f4*/ 	.short	0x010a
        /*07f6*/ 	.byte	0x07
	.zero		1


	//   ....[111]....
        /*07f8*/ 	.word	0x000054a0
        /*07fc*/ 	.word	0x00000000
        /*0800*/ 	.word	0x000000e8
        /*0804*/ 	.short	0x010a
        /*0806*/ 	.byte	0xff
	.zero		1


	//   ....[112]....
        /*0808*/ 	.word	0x000057d0
        /*080c*/ 	.word	0x00000000
        /*0810*/ 	.word	0x00000100
        /*0814*/ 	.short	0x010a
        /*0816*/ 	.byte	0xff
	.zero		1


	//   ....[113]....
        /*0818*/ 	.word	0x000058e0
        /*081c*/ 	.word	0x00000000
        /*0820*/ 	.word	0x00000000
        /*0824*/ 	.short	0x0101
        /*0826*/ 	.byte	0xff
	.zero		1


	//   ....[114]....
        /*0828*/ 	.word	0x000062f0
        /*082c*/ 	.word	0x00000003
        /*0830*/ 	.word	0x000000d0
        /*0834*/ 	.short	0x010a
        /*0836*/ 	.byte	0xff
	.zero		1


	//   ....[115]....
        /*0838*/ 	.word	0x00006340
        /*083c*/ 	.word	0x0000006f
        /*0840*/ 	.word	0x00000120
        /*0844*/ 	.short	0x010a
        /*0846*/ 	.byte	0xff
	.zero		1


	//   ....[116]....
        /*0848*/ 	.word	0x00006470
        /*084c*/ 	.word	0x00000003
        /*0850*/ 	.word	0x000000d0
        /*0854*/ 	.short	0x010a
        /*0856*/ 	.byte	0xff
	.zero		1


	//   ....[117]....
        /*0858*/ 	.word	0x000065b0
        /*085c*/ 	.word	0x00000000
        /*0860*/ 	.word	0x00000000
        /*0864*/ 	.short	0x0101
        /*0866*/ 	.byte	0xff
	.zero		1


	//   ....[118]....
        /*0868*/ 	.word	0x00006610
        /*086c*/ 	.word	0x0000006f
        /*0870*/ 	.word	0x00000120
        /*0874*/ 	.short	0x010a
        /*0876*/ 	.byte	0xff
	.zero		1


	//   ....[119]....
        /*0878*/ 	.word	0x000071b0
        /*087c*/ 	.word	0x0000007d
        /*0880*/ 	.word	0x000000d0
        /*0884*/ 	.short	0x010a
        /*0886*/ 	.byte	0xff
	.zero		1


	//   ....[120]....
        /*0888*/ 	.word	0x00007270
        /*088c*/ 	.word	0x0000007d
        /*0890*/ 	.word	0x000000d0
        /*0894*/ 	.short	0x010a
        /*0896*/ 	.byte	0xff
	.zero		1


	//   ....[121]....
        /*0898*/ 	.word	0x000073b0
        /*089c*/ 	.word	0x00000002
        /*08a0*/ 	.word	0x00000000
        /*08a4*/ 	.short	0x0101
        /*08a6*/ 	.byte	0xff
	.zero		1


	//   ....[122]....
        /*08a8*/ 	.word	0x00007690
        /*08ac*/ 	.word	0x0000006f
        /*08b0*/ 	.word	0x00000000
        /*08b4*/ 	.short	0x0101
        /*08b6*/ 	.byte	0xff
	.zero		1


	//   ....[123]....
        /*08b8*/ 	.word	0x00008040
        /*08bc*/ 	.word	0x00000003
        /*08c0*/ 	.word	0x00000170
        /*08c4*/ 	.short	0x010a
        /*08c6*/ 	.byte	0xff
	.zero		1


	//   ....[124]....
        /*08c8*/ 	.word	0x000080a0
        /*08cc*/ 	.word	0x00000002
        /*08d0*/ 	.word	0x00000068
        /*08d4*/ 	.short	0x010a
        /*08d6*/ 	.byte	0xff
	.zero		1


	//   ....[125]....
        /*08d8*/ 	.word	0x00008100
        /*08dc*/ 	.word	0x00000002
        /*08e0*/ 	.word	0x00000068
        /*08e4*/ 	.short	0x010a
        /*08e6*/ 	.byte	0xff
	.zero		1


	//   ....[126]....
        /*08e8*/ 	.word	0x00008150
        /*08ec*/ 	.word	0x00000002
        /*08f0*/ 	.word	0x00000100
        /*08f4*/ 	.short	0x010a
        /*08f6*/ 	.byte	0xff
	.zero		1


	//   ....[127]....
        /*08f8*/ 	.word	0x000081b0
        /*08fc*/ 	.word	0x00000000
        /*0900*/ 	.word	0x00000000
        /*0904*/ 	.short	0x010a
        /*0906*/ 	.byte	0xff
	.zero		1


	//   ....[128]....
        /*0908*/ 	.word	0x00008210
        /*090c*/ 	.word	0x00000000
        /*0910*/ 	.word	0x00000000
        /*0914*/ 	.short	0x010a
        /*0916*/ 	.byte	0xff
	.zero		1


	//   ....[129]....
        /*0918*/ 	.word	0x00008270
        /*091c*/ 	.word	0x00000000
        /*0920*/ 	.word	0x00000000
        /*0924*/ 	.short	0x010a
        /*0926*/ 	.byte	0xff
	.zero		1


	//   ....[130]....
        /*0928*/ 	.word	0x000082d0
        /*092c*/ 	.word	0x00000000
        /*0930*/ 	.word	0x00000000
        /*0934*/ 	.short	0x010a
        /*0936*/ 	.byte	0xff
	.zero		1


	//   ....[131]....
        /*0938*/ 	.word	0x00008330
        /*093c*/ 	.word	0x00000000
        /*0940*/ 	.word	0x00000000
        /*0944*/ 	.short	0x010a
        /*0946*/ 	.byte	0xff
	.zero		1


	//   ....[132]....
        /*0948*/ 	.word	0x00008390
        /*094c*/ 	.word	0x00000000
        /*0950*/ 	.word	0x00000000
        /*0954*/ 	.short	0x010a
        /*0956*/ 	.byte	0xff
	.zero		1


	//   ....[133]....
        /*0958*/ 	.word	0x000083f0
        /*095c*/ 	.word	0x00000000
        /*0960*/ 	.word	0x00000000
        /*0964*/ 	.short	0x010a
        /*0966*/ 	.byte	0xff
	.zero		1


	//   ....[134]....
        /*0968*/ 	.word	0x00008450
        /*096c*/ 	.word	0x00000000
        /*0970*/ 	.word	0x00000000
        /*0974*/ 	.short	0x010a
        /*0976*/ 	.byte	0xff
	.zero		1


	//   ....[135]....
        /*0978*/ 	.word	0x000084b0
        /*097c*/ 	.word	0x00000000
        /*0980*/ 	.word	0x00000000
        /*0984*/ 	.short	0x010a
        /*0986*/ 	.byte	0xff
	.zero		1


	//   ....[136]....
        /*0988*/ 	.word	0x00008510
        /*098c*/ 	.word	0x00000000
        /*0990*/ 	.word	0x00000000
        /*0994*/ 	.short	0x010a
        /*0996*/ 	.byte	0xff
	.zero		1


	//   ....[137]....
        /*0998*/ 	.word	0x00008570
        /*099c*/ 	.word	0x00000000
        /*09a0*/ 	.word	0x00000000
        /*09a4*/ 	.short	0x010a
        /*09a6*/ 	.byte	0xff
	.zero		1


	//   ....[138]....
        /*09a8*/ 	.word	0x000085d0
        /*09ac*/ 	.word	0x00000000
        /*09b0*/ 	.word	0x00000000
        /*09b4*/ 	.short	0x010a
        /*09b6*/ 	.byte	0xff
	.zero		1


	//   ....[139]....
        /*09b8*/ 	.word	0x00008620
        /*09bc*/ 	.word	0x00000000
        /*09c0*/ 	.word	0x00000160
        /*09c4*/ 	.short	0x010a
        /*09c6*/ 	.byte	0xff
	.zero		1


	//   ....[140]....
        /*09c8*/ 	.word	0x00008680
        /*09cc*/ 	.word	0x00000000
        /*09d0*/ 	.word	0x00000110
        /*09d4*/ 	.short	0x010a
        /*09d6*/ 	.byte	0xff
	.zero		1


	//   ....[141]....
        /*09d8*/ 	.word	0x000086d0
        /*09dc*/ 	.word	0x00000000
        /*09e0*/ 	.word	0x00000100
        /*09e4*/ 	.short	0x010a
        /*09e6*/ 	.byte	0xff
	.zero		1


	//   ....[142]....
        /*09e8*/ 	.word	0x00008730
        /*09ec*/ 	.word	0x00000000
        /*09f0*/ 	.word	0x00000110
        /*09f4*/ 	.short	0x010a
        /*09f6*/ 	.byte	0xff
	.zero		1


	//   ....[143]....
        /*09f8*/ 	.word	0x00008790
        /*09fc*/ 	.word	0x00000004
        /*0a00*/ 	.word	0x00000008
        /*0a04*/ 	.short	0x010a
        /*0a06*/ 	.byte	0xff
	.zero		1


	//   ....[144]....
        /*0a08*/ 	.word	0x00008870
        /*0a0c*/ 	.word	0x00000002
        /*0a10*/ 	.word	0x00000008
        /*0a14*/ 	.short	0x010a
        /*0a16*/ 	.byte	0xff
	.zero		1


	//   ....[145]....
        /*0a18*/ 	.word	0x000088c0
        /*0a1c*/ 	.word	0x00000000
        /*0a20*/ 	.word	0x00000100
        /*0a24*/ 	.short	0x010a
        /*0a26*/ 	.byte	0xff
	.zero		1


	//   ....[146]....
        /*0a28*/ 	.word	0x00008920
        /*0a2c*/ 	.word	0x00000000
        /*0a30*/ 	.word	0x00000140
        /*0a34*/ 	.short	0x010a
        /*0a36*/ 	.byte	0xff
	.zero		1


	//   ....[147]....
        /*0a38*/ 	.word	0x00008980
        /*0a3c*/ 	.word	0x00000000
        /*0a40*/ 	.word	0x00000000
        /*0a44*/ 	.short	0x010a
        /*0a46*/ 	.byte	0xff
	.zero		1


	//   ....[148]....
        /*0a48*/ 	.word	0x000089e0
        /*0a4c*/ 	.word	0x00000000
        /*0a50*/ 	.word	0x00000000
        /*0a54*/ 	.short	0x010a
        /*0a56*/ 	.byte	0xff
	.zero		1


	//   ....[149]....
        /*0a58*/ 	.word	0x00008a40
        /*0a5c*/ 	.word	0x00000000
        /*0a60*/ 	.word	0x00000000
        /*0a64*/ 	.short	0x010a
        /*0a66*/ 	.byte	0xff
	.zero		1


	//   ....[150]....
        /*0a68*/ 	.word	0x00008aa0
        /*0a6c*/ 	.word	0x00000000
        /*0a70*/ 	.word	0x00000000
        /*0a74*/ 	.short	0x010a
        /*0a76*/ 	.byte	0xff
	.zero		1


	//   ....[151]....
        /*0a78*/ 	.word	0x00008b00
        /*0a7c*/ 	.word	0x00000000
        /*0a80*/ 	.word	0x00000180
        /*0a84*/ 	.short	0x010a
        /*0a86*/ 	.byte	0xff
	.zero		1


	//   ....[152]....
        /*0a88*/ 	.word	0x00008b50
        /*0a8c*/ 	.word	0x00000000
        /*0a90*/ 	.word	0x00000100
        /*0a94*/ 	.short	0x010a
        /*0a96*/ 	.byte	0xff
	.zero		1


	//   ....[153]....
        /*0a98*/ 	.word	0x00008bb0
        /*0a9c*/ 	.word	0x00000000
        /*0aa0*/ 	.word	0x000000f8
        /*0aa4*/ 	.short	0x010a
        /*0aa6*/ 	.byte	0xff
	.zero		1


	//   ....[154]....
        /*0aa8*/ 	.word	0x00008c10
        /*0aac*/ 	.word	0x00000003
        /*0ab0*/ 	.word	0x000000e0
        /*0ab4*/ 	.short	0x010a
        /*0ab6*/ 	.byte	0xff
	.zero		1


	//   ....[155]....
        /*0ab8*/ 	.word	0x00008c70
        /*0abc*/ 	.word	0x00000003
        /*0ac0*/ 	.word	0x000000e8
        /*0ac4*/ 	.short	0x010a
        /*0ac6*/ 	.byte	0xff
	.zero		1


	//   ....[156]....
        /*0ac8*/ 	.word	0x00008cd0
        /*0acc*/ 	.word	0x00000000
        /*0ad0*/ 	.word	0x000000e0
        /*0ad4*/ 	.short	0x010a
        /*0ad6*/ 	.byte	0xff
	.zero		1


	//   ....[157]....
        /*0ad8*/ 	.word	0x00008d20
        /*0adc*/ 	.word	0x00000000
        /*0ae0*/ 	.word	0x00000100
        /*0ae4*/ 	.short	0x010a
        /*0ae6*/ 	.byte	0xff
	.zero		1


	//   ....[158]....
        /*0ae8*/ 	.word	0x00008d70
        /*0aec*/ 	.word	0x00000003
        /*0af0*/ 	.word	0x000000d0
        /*0af4*/ 	.short	0x010a
        /*0af6*/ 	.byte	0xff
	.zero		1


	//   ....[159]....
        /*0af8*/ 	.word	0x00008dc0
        /*0afc*/ 	.word	0x0000006f
        /*0b00*/ 	.word	0x00000120
        /*0b04*/ 	.short	0x010a
        /*0b06*/ 	.byte	0xff
	.zero		1


	//   ....[160]....
        /*0b08*/ 	.word	0x00008e10
        /*0b0c*/ 	.word	0x0000007d
        /*0b10*/ 	.word	0x000000d0
        /*0b14*/ 	.short	0x010a
        /*0b16*/ 	.byte	0xff
	.zero		1


	//----- nvinfo : EIATTR_NUM_MBARRIERS
	.align		4
.L_47:
        /*0b18*/ 	.byte	0x03, 0x38
        /*0b1a*/ 	.short	0x0031


	//----- nvinfo : EIATTR_EXIT_INSTR_OFFSETS
	.align		4
        /*0b1c*/ 	.byte	0x04, 0x1c
        /*0b1e*/ 	.short	(.L_49 - .L_48)


	//   ....[0]....
.L_48:
        /*0b20*/ 	.word	0x00002e20


	//   ....[1]....
        /*0b24*/ 	.word	0x00003320


	//   ....[2]....
        /*0b28*/ 	.word	0x00003380


	//   ....[3]....
        /*0b2c*/ 	.word	0x00004700


	//   ....[4]....
        /*0b30*/ 	.word	0x000054d0


	//   ....[5]....
        /*0b34*/ 	.word	0x00005510


	//   ....[6]....
        /*0b38*/ 	.word	0x00008030


	//----- nvinfo : EIATTR_MAX_THREADS
	.align		4
.L_49:
        /*0b3c*/ 	.byte	0x04, 0x05
        /*0b3e*/ 	.short	(.L_51 - .L_50)
.L_50:
        /*0b40*/ 	.word	0x00000100
        /*0b44*/ 	.word	0x00000001
        /*0b48*/ 	.word	0x00000001


	//----- nvinfo : EIATTR_CRS_STACK_SIZE
	.align		4
.L_51:
        /*0b4c*/ 	.byte	0x04, 0x1e
        /*0b4e*/ 	.short	(.L_53 - .L_52)
.L_52:
        /*0b50*/ 	.word	0x00000000


	//----- nvinfo : EIATTR_CBANK_PARAM_SIZE
	.align		4
.L_53:
        /*0b54*/ 	.byte	0x03, 0x19
        /*0b56*/ 	.short	0x0800


	//----- nvinfo : EIATTR_PARAM_CBANK
	.align		4
        /*0b58*/ 	.byte	0x04, 0x0a
        /*0b5a*/ 	.short	(.L_55 - .L_54)
	.align		4
.L_54:
        /*0b5c*/ 	.word	index@(.nv.constant0._ZN7cutlass13device_kernelINS_4gemm6kernel13GemmUniversalIN4cute5tupleIJiiiiEEENS1_10collective13CollectiveMmaINS1_35MainloopSm100TmaUmmaWarpSpecializedILi13ELi2ELi4ENS5_IJNS4_1CILi2EEENSA_ILi1EEESC_EEEEENS5_IJNSA_ILi128EEESF_SF_EEENS_12float_e5m2_tENS5_IJlSC_lEEESH_SI_NS4_8TiledMMAINS4_8MMA_AtomIJNS4_10MMA_TraitsINS4_25SM100_MMA_F8F6F4_2x1SM_SSEJSH_SH_fSF_SF_NS4_17integral_constantINS4_4UMMA5MajorELSP_0EEESQ_NSN_INSO_7ScaleInELSR_0EEESS_EEEEEENS4_6LayoutINS5_IJSC_SC_SC_EEENS5_IJNSA_ILi0EEESX_SX_EEEEENS5_IJNS4_10UnderscoreES10_S10_EEEEENS4_18SM100_TMA_2SM_LOADENS4_14ComposedLayoutINS4_7SwizzleILi3ELi4ELi3EEENS4_18smem_ptr_flag_bitsILi8EEENSV_INS5_IJNSA_ILi8EEESF_EEENS5_IJSF_SC_EEEEEEEvNS4_8identityES13_S1D_vS1E_EENS_8epilogue10collective18CollectiveEpilogueINS1G_23Sm100TmaWarpSpecializedILi2ELi2ELi32ELb0ELb0EEEJNS5_IJNSA_ILi64EEESF_SF_EEENS5_IJNSV_IS1L_SC_EENSV_INS5_IJNSA_ILi32EEESB_EEENS5_IJSC_S1L_EEEEEEEESH_SI_SH_SI_NS1G_6fusion15FusionCallbacksIS1K_NS1T_17LinearCombinationISH_fSH_fLNS_15FloatRoundStyleE2EEES1M_S1S_JEEENS4_5SM1004TMEM4LOAD26SM100_TMEM_LOAD_32dp32b32xENS4_13SM90_TMA_LOADENS14_INS15_ILi1ELi4ELi3EEES18_NSV_INS5_IJS19_S1O_EEENS5_IJS1O_SC_EEEEEEENS4_39AutoVectorizingCopyWithAssumedAlignmentILi128EEENS4_14SM90_TMA_STOREES28_S2A_S2A_EEEvvEEEEvNT_6ParamsE)
        /*0b60*/ 	.short	0x0380
        /*0b62*/ 	.short	0x0800


	//----- nvinfo : EIATTR_SW_WAR
	.align		4
.L_55:
        /*0b64*/ 	.byte	0x04, 0x36
        /*0b66*/ 	.short	(.L_57 - .L_56)
.L_56:
        /*0b68*/ 	.word	0x00000008
.L_57:


//--------------------- .nv.callgraph             --------------------------
	.section	.nv.callgraph,"",@"SHT_CUDA_CALLGRAPH"
	.align	4
	.sectionentsize	8
	.align		4
        /*0000*/ 	.word	0x00000000
	.align		4
        /*0004*/ 	.word	0xffffffff
	.align		4
        /*0008*/ 	.word	index@(_ZN7cutlass13device_kernelINS_4gemm6kernel13GemmUniversalIN4cute5tupleIJiiiiEEENS1_10collective13CollectiveMmaINS1_35MainloopSm100TmaUmmaWarpSpecializedILi13ELi2ELi4ENS5_IJNS4_1CILi2EEENSA_ILi1EEESC_EEEEENS5_IJNSA_ILi128EEESF_SF_EEENS_12float_e5m2_tENS5_IJlSC_lEEESH_SI_NS4_8TiledMMAINS4_8MMA_AtomIJNS4_10MMA_TraitsINS4_25SM100_MMA_F8F6F4_2x1SM_SSEJSH_SH_fSF_SF_NS4_17integral_constantINS4_4UMMA5MajorELSP_0EEESQ_NSN_INSO_7ScaleInELSR_0EEESS_EEEEEENS4_6LayoutINS5_IJSC_SC_SC_EEENS5_IJNSA_ILi0EEESX_SX_EEEEENS5_IJNS4_10UnderscoreES10_S10_EEEEENS4_18SM100_TMA_2SM_LOADENS4_14ComposedLayoutINS4_7SwizzleILi3ELi4ELi3EEENS4_18smem_ptr_flag_bitsILi8EEENSV_INS5_IJNSA_ILi8EEESF_EEENS5_IJSF_SC_EEEEEEEvNS4_8identityES13_S1D_vS1E_EENS_8epilogue10collective18CollectiveEpilogueINS1G_23Sm100TmaWarpSpecializedILi2ELi2ELi32ELb0ELb0EEEJNS5_IJNSA_ILi64EEESF_SF_EEENS5_IJNSV_IS1L_SC_EENSV_INS5_IJNSA_ILi32EEESB_EEENS5_IJSC_S1L_EEEEEEEESH_SI_SH_SI_NS1G_6fusion15FusionCallbacksIS1K_NS1T_17LinearCombinationISH_fSH_fLNS_15FloatRoundStyleE2EEES1M_S1S_JEEENS4_5SM1004TMEM4LOAD26SM100_TMEM_LOAD_32dp32b32xENS4_13SM90_TMA_LOADENS14_INS15_ILi1ELi4ELi3EEES18_NSV_INS5_IJS19_S1O_EEENS5_IJS1O_SC_EEEEEEENS4_39AutoVectorizingCopyWithAssumedAlignmentILi128EEENS4_14SM90_TMA_STOREES28_S2A_S2A_EEEvvEEEEvNT_6ParamsE)
	.align		4
        /*000c*/ 	.word	index@(__assertfail)
	.align		4
        /*0010*/ 	.word	0x00000000
	.align		4
        /*0014*/ 	.word	0xfffffffe
	.align		4
        /*0018*/ 	.word	0x00000000
	.align		4
        /*001c*/ 	.word	0xfffffffd
	.align		4
        /*0020*/ 	.word	0x00000000
	.align		4
        /*0024*/ 	.word	0xfffffffc


//--------------------- .nv.constant4             --------------------------
	.section	.nv.constant4,"a",@progbits
	.align	8
	.align		8
.nv.constant4:
        /*0000*/ 	.dword	__assertfail
	.align		8
        /*0008*/ 	.dword	__unnamed_1
	.align		8
        /*0010*/ 	.dword	__unnamed_2
	.align		8
        /*0018*/ 	.dword	_ZN40_INTERNAL_a8dd41b0_4_k_cu_cda372c6_371214cuda3std3__45__cpo5beginE
	.align		8
        /*0020*/ 	.dword	_ZN40_INTERNAL_a8dd41b0_4_k_cu_cda372c6_371214cuda3std3__45__cpo3endE
	.align		8
        /*0028*/ 	.dword	_ZN40_INTERNAL_a8dd41b0_4_k_cu_cda372c6_371214cuda3std3__45__cpo6cbeginE
	.align		8
        /*0030*/ 	.dword	_ZN40_INTERNAL_a8dd41b0_4_k_cu_cda372c6_371214cuda3std3__45__cpo4cendE
	.align		8
        /*0038*/ 	.dword	_ZN40_INTERNAL_a8dd41b0_4_k_cu_cda372c6_371214cuda3std3__442_GLOBAL__N__a8dd41b0_4_k_cu_cda372c6_371216ignoreE
	.align		8
        /*0040*/ 	.dword	_ZN40_INTERNAL_a8dd41b0_4_k_cu_cda372c6_371214cuda3std3__419piecewise_constructE
	.align		8
        /*0048*/ 	.dword	_ZN40_INTERNAL_a8dd41b0_4_k_cu_cda372c6_371214cuda3std3__48in_placeE
	.align		8
        /*0050*/ 	.dword	_ZN40_INTERNAL_a8dd41b0_4_k_cu_cda372c6_371214cuda3std6ranges3__45__cpo4swapE
	.align		8
        /*0058*/ 	.dword	_ZN40_INTERNAL_a8dd41b0_4_k_cu_cda372c6_371214cuda3std6ranges3__45__cpo9iter_moveE
	.align		8
        /*0060*/ 	.dword	_ZN40_INTERNAL_a8dd41b0_4_k_cu_cda372c6_371214cute7productE
	.align		8
        /*0068*/ 	.dword	_ZN40_INTERNAL_a8dd41b0_4_k_cu_cda372c6_371214cute1_E
	.align		8
        /*0070*/ 	.dword	$str$25
	.align		8
        /*0078*/ 	.dword	$str$26
	.align		8
        /*0080*/ 	.dword	$str$27
	.align		8
        /*0088*/ 	.dword	$str$28


//--------------------- .text._ZN7cutlass13device_kernelINS_4gemm6kernel13GemmUniversalIN4cute5tupleIJiiiiEEENS1_10collective13CollectiveMmaINS1_35MainloopSm100TmaUmmaWarpSpecializedILi13ELi2ELi4ENS5_IJNS4_1CILi2EEENSA_ILi1EEESC_EEEEENS5_IJNSA_ILi128EEESF_SF_EEENS_12float_e5m2_tENS5_IJlSC_lEEESH_SI_NS4_8TiledMMAINS4_8MMA_AtomIJNS4_10MMA_TraitsINS4_25SM100_MMA_F8F6F4_2x1SM_SSEJSH_SH_fSF_SF_NS4_17integral_constantINS4_4UMMA5MajorELSP_0EEESQ_NSN_INSO_7ScaleInELSR_0EEESS_EEEEEENS4_6LayoutINS5_IJSC_SC_SC_EEENS5_IJNSA_ILi0EEESX_SX_EEEEENS5_IJNS4_10UnderscoreES10_S10_EEEEENS4_18SM100_TMA_2SM_LOADENS4_14ComposedLayoutINS4_7SwizzleILi3ELi4ELi3EEENS4_18smem_ptr_flag_bitsILi8EEENSV_INS5_IJNSA_ILi8EEESF_EEENS5_IJSF_SC_EEEEEEEvNS4_8identityES13_S1D_vS1E_EENS_8epilogue10collective18CollectiveEpilogueINS1G_23Sm100TmaWarpSpecializedILi2ELi2ELi32ELb0ELb0EEEJNS5_IJNSA_ILi64EEESF_SF_EEENS5_IJNSV_IS1L_SC_EENSV_INS5_IJNSA_ILi32EEESB_EEENS5_IJSC_S1L_EEEEEEEESH_SI_SH_SI_NS1G_6fusion15FusionCallbacksIS1K_NS1T_17LinearCombinationISH_fSH_fLNS_15FloatRoundStyleE2EEES1M_S1S_JEEENS4_5SM1004TMEM4LOAD26SM100_TMEM_LOAD_32dp32b32xENS4_13SM90_TMA_LOADENS14_INS15_ILi1ELi4ELi3EEES18_NSV_INS5_IJS19_S1O_EEENS5_IJS1O_SC_EEEEEEENS4_39AutoVectorizingCopyWithAssumedAlignmentILi128EEENS4_14SM90_TMA_STOREES28_S2A_S2A_EEEvvEEEEvNT_6ParamsE --------------------------
	.section	.text._ZN7cutlass13device_kernelINS_4gemm6kernel13GemmUniversalIN4cute5tupleIJiiiiEEENS1_10collective13CollectiveMmaINS1_35MainloopSm100TmaUmmaWarpSpecializedILi13ELi2ELi4ENS5_IJNS4_1CILi2EEENSA_ILi1EEESC_EEEEENS5_IJNSA_ILi128EEESF_SF_EEENS_12float_e5m2_tENS5_IJlSC_lEEESH_SI_NS4_8TiledMMAINS4_8MMA_AtomIJNS4_10MMA_TraitsINS4_25SM100_MMA_F8F6F4_2x1SM_SSEJSH_SH_fSF_SF_NS4_17integral_constantINS4_4UMMA5MajorELSP_0EEESQ_NSN_INSO_7ScaleInELSR_0EEESS_EEEEEENS4_6LayoutINS5_IJSC_SC_SC_EEENS5_IJNSA_ILi0EEESX_SX_EEEEENS5_IJNS4_10UnderscoreES10_S10_EEEEENS4_18SM100_TMA_2SM_LOADENS4_14ComposedLayoutINS4_7SwizzleILi3ELi4ELi3EEENS4_18smem_ptr_flag_bitsILi8EEENSV_INS5_IJNSA_ILi8EEESF_EEENS5_IJSF_SC_EEEEEEEvNS4_8identityES13_S1D_vS1E_EENS_8epilogue10collective18CollectiveEpilogueINS1G_23Sm100TmaWarpSpecializedILi2ELi2ELi32ELb0ELb0EEEJNS5_IJNSA_ILi64EEESF_SF_EEENS5_IJNSV_IS1L_SC_EENSV_INS5_IJNSA_ILi32EEESB_EEENS5_IJSC_S1L_EEEEEEEESH_SI_SH_SI_NS1G_6fusion15FusionCallbacksIS1K_NS1T_17LinearCombinationISH_fSH_fLNS_15FloatRoundStyleE2EEES1M_S1S_JEEENS4_5SM1004TMEM4LOAD26SM100_TMEM_LOAD_32dp32b32xENS4_13SM90_TMA_LOADENS14_INS15_ILi1ELi4ELi3EEES18_NSV_INS5_IJS19_S1O_EEENS5_IJS1O_SC_EEEEEEENS4_39AutoVectorizingCopyWithAssumedAlignmentILi128EEENS4_14SM90_TMA_STOREES28_S2A_S2A_EEEvvEEEEvNT_6ParamsE,"ax",@progbits
	.align	128
.text._ZN7cutlass13device_kernelINS_4gemm6kernel13GemmUniversalIN4cute5tupleIJiiiiEEENS1_10collective13CollectiveMmaINS1_35MainloopSm100TmaUmmaWarpSpecializedILi13ELi2ELi4ENS5_IJNS4_1CILi2EEENSA_ILi1EEESC_EEEEENS5_IJNSA_ILi128EEESF_SF_EEENS_12float_e5m2_tENS5_IJlSC_lEEESH_SI_NS4_8TiledMMAINS4_8MMA_AtomIJNS4_10MMA_TraitsINS4_25SM100_MMA_F8F6F4_2x1SM_SSEJSH_SH_fSF_SF_NS4_17integral_constantINS4_4UMMA5MajorELSP_0EEESQ_NSN_INSO_7ScaleInELSR_0EEESS_EEEEEENS4_6LayoutINS5_IJSC_SC_SC_EEENS5_IJNSA_ILi0EEESX_SX_EEEEENS5_IJNS4_10UnderscoreES10_S10_EEEEENS4_18SM100_TMA_2SM_LOADENS4_14ComposedLayoutINS4_7SwizzleILi3ELi4ELi3EEENS4_18smem_ptr_flag_bitsILi8EEENSV_INS5_IJNSA_ILi8EEESF_EEENS5_IJSF_SC_EEEEEEEvNS4_8identityES13_S1D_vS1E_EENS_8epilogue10collective18CollectiveEpilogueINS1G_23Sm100TmaWarpSpecializedILi2ELi2ELi32ELb0ELb0EEEJNS5_IJNSA_ILi64EEESF_SF_EEENS5_IJNSV_IS1L_SC_EENSV_INS5_IJNSA_ILi32EEESB_EEENS5_IJSC_S1L_EEEEEEEESH_SI_SH_SI_NS1G_6fusion15FusionCallbacksIS1K_NS1T_17LinearCombinationISH_fSH_fLNS_15FloatRoundStyleE2EEES1M_S1S_JEEENS4_5SM1004TMEM4LOAD26SM100_TMEM_LOAD_32dp32b32xENS4_13SM90_TMA_LOADENS14_INS15_ILi1ELi4ELi3EEES18_NSV_INS5_IJS19_S1O_EEENS5_IJS1O_SC_EEEEEEENS4_39AutoVectorizingCopyWithAssumedAlignmentILi128EEENS4_14SM90_TMA_STOREES28_S2A_S2A_EEEvvEEEEvNT_6ParamsE:
        .type           _ZN7cutlass13device_kernelINS_4gemm6kernel13GemmUniversalIN4cute5tupleIJiiiiEEENS1_10collective13CollectiveMmaINS1_35MainloopSm100TmaUmmaWarpSpecializedILi13ELi2ELi4ENS5_IJNS4_1CILi2EEENSA_ILi1EEESC_EEEEENS5_IJNSA_ILi128EEESF_SF_EEENS_12float_e5m2_tENS5_IJlSC_lEEESH_SI_NS4_8TiledMMAINS4_8MMA_AtomIJNS4_10MMA_TraitsINS4_25SM100_MMA_F8F6F4_2x1SM_SSEJSH_SH_fSF_SF_NS4_17integral_constantINS4_4UMMA5MajorELSP_0EEESQ_NSN_INSO_7ScaleInELSR_0EEESS_EEEEEENS4_6LayoutINS5_IJSC_SC_SC_EEENS5_IJNSA_ILi0EEESX_SX_EEEEENS5_IJNS4_10UnderscoreES10_S10_EEEEENS4_18SM100_TMA_2SM_LOADENS4_14ComposedLayoutINS4_7SwizzleILi3ELi4ELi3EEENS4_18smem_ptr_flag_bitsILi8EEENSV_INS5_IJNSA_ILi8EEESF_EEENS5_IJSF_SC_EEEEEEEvNS4_8identityES13_S1D_vS1E_EENS_8epilogue10collective18CollectiveEpilogueINS1G_23Sm100TmaWarpSpecializedILi2ELi2ELi32ELb0ELb0EEEJNS5_IJNSA_ILi64EEESF_SF_EEENS5_IJNSV_IS1L_SC_EENSV_INS5_IJNSA_ILi32EEESB_EEENS5_IJSC_S1L_EEEEEEEESH_SI_SH_SI_NS1G_6fusion15FusionCallbacksIS1K_NS1T_17LinearCombinationISH_fSH_fLNS_15FloatRoundStyleE2EEES1M_S1S_JEEENS4_5SM1004TMEM4LOAD26SM100_TMEM_LOAD_32dp32b32xENS4_13SM90_TMA_LOADENS14_INS15_ILi1ELi4ELi3EEES18_NSV_INS5_IJS19_S1O_EEENS5_IJS1O_SC_EEEEEEENS4_39AutoVectorizingCopyWithAssumedAlignmentILi128EEENS4_14SM90_TMA_STOREES28_S2A_S2A_EEEvvEEEEvNT_6ParamsE,@function
        .size           _ZN7cutlass13device_kernelINS_4gemm6kernel13GemmUniversalIN4cute5tupleIJiiiiEEENS1_10collective13CollectiveMmaINS1_35MainloopSm100TmaUmmaWarpSpecializedILi13ELi2ELi4ENS5_IJNS4_1CILi2EEENSA_ILi1EEESC_EEEEENS5_IJNSA_ILi128EEESF_SF_EEENS_12float_e5m2_tENS5_IJlSC_lEEESH_SI_NS4_8TiledMMAINS4_8MMA_AtomIJNS4_10MMA_TraitsINS4_25SM100_MMA_F8F6F4_2x1SM_SSEJSH_SH_fSF_SF_NS4_17integral_constantINS4_4UMMA5MajorELSP_0EEESQ_NSN_INSO_7ScaleInELSR_0EEESS_EEEEEENS4_6LayoutINS5_IJSC_SC_SC_EEENS5_IJNSA_ILi0EEESX_SX_EEEEENS5_IJNS4_10UnderscoreES10_S10_EEEEENS4_18SM100_TMA_2SM_LOADENS4_14ComposedLayoutINS4_7SwizzleILi3ELi4ELi3EEENS4_18smem_ptr_flag_bitsILi8EEENSV_INS5_IJNSA_ILi8EEESF_EEENS5_IJSF_SC_EEEEEEEvNS4_8identityES13_S1D_vS1E_EENS_8epilogue10collective18CollectiveEpilogueINS1G_23Sm100TmaWarpSpecializedILi2ELi2ELi32ELb0ELb0EEEJNS5_IJNSA_ILi64EEESF_SF_EEENS5_IJNSV_IS1L_SC_EENSV_INS5_IJNSA_ILi32EEESB_EEENS5_IJSC_S1L_EEEEEEEESH_SI_SH_SI_NS1G_6fusion15FusionCallbacksIS1K_NS1T_17LinearCombinationISH_fSH_fLNS_15FloatRoundStyleE2EEES1M_S1S_JEEENS4_5SM1004TMEM4LOAD26SM100_TMEM_LOAD_32dp32b32xENS4_13SM90_TMA_LOADENS14_INS15_ILi1ELi4ELi3EEES18_NSV_INS5_IJS19_S1O_EEENS5_IJS1O_SC_EEEEEEENS4_39AutoVectorizingCopyWithAssumedAlignmentILi128EEENS4_14SM90_TMA_STOREES28_S2A_S2A_EEEvvEEEEvNT_6ParamsE,(.L_x_191 - _ZN7cutlass13device_kernelINS_4gemm6kernel13GemmUniversalIN4cute5tupleIJiiiiEEENS1_10collective13CollectiveMmaINS1_35MainloopSm100TmaUmmaWarpSpecializedILi13ELi2ELi4ENS5_IJNS4_1CILi2EEENSA_ILi1EEESC_EEEEENS5_IJNSA_ILi128EEESF_SF_EEENS_12float_e5m2_tENS5_IJlSC_lEEESH_SI_NS4_8TiledMMAINS4_8MMA_AtomIJNS4_10MMA_TraitsINS4_25SM100_MMA_F8F6F4_2x1SM_SSEJSH_SH_fSF_SF_NS4_17integral_constantINS4_4UMMA5MajorELSP_0EEESQ_NSN_INSO_7ScaleInELSR_0EEESS_EEEEEENS4_6LayoutINS5_IJSC_SC_SC_EEENS5_IJNSA_ILi0EEESX_SX_EEEEENS5_IJNS4_10UnderscoreES10_S10_EEEEENS4_18SM100_TMA_2SM_LOADENS4_14ComposedLayoutINS4_7SwizzleILi3ELi4ELi3EEENS4_18smem_ptr_flag_bitsILi8EEENSV_INS5_IJNSA_ILi8EEESF_EEENS5_IJSF_SC_EEEEEEEvNS4_8identityES13_S1D_vS1E_EENS_8epilogue10collective18CollectiveEpilogueINS1G_23Sm100TmaWarpSpecializedILi2ELi2ELi32ELb0ELb0EEEJNS5_IJNSA_ILi64EEESF_SF_EEENS5_IJNSV_IS1L_SC_EENSV_INS5_IJNSA_ILi32EEESB_EEENS5_IJSC_S1L_EEEEEEEESH_SI_SH_SI_NS1G_6fusion15FusionCallbacksIS1K_NS1T_17LinearCombinationISH_fSH_fLNS_15FloatRoundStyleE2EEES1M_S1S_JEEENS4_5SM1004TMEM4LOAD26SM100_TMEM_LOAD_32dp32b32xENS4_13SM90_TMA_LOADENS14_INS15_ILi1ELi4ELi3EEES18_NSV_INS5_IJS19_S1O_EEENS5_IJS1O_SC_EEEEEEENS4_39AutoVectorizingCopyWithAssumedAlignmentILi128EEENS4_14SM90_TMA_STOREES28_S2A_S2A_EEEvvEEEEvNT_6ParamsE)
        .other          _ZN7cutlass13device_kernelINS_4gemm6kernel13GemmUniversalIN4cute5tupleIJiiiiEEENS1_10collective13CollectiveMmaINS1_35MainloopSm100TmaUmmaWarpSpecializedILi13ELi2ELi4ENS5_IJNS4_1CILi2EEENSA_ILi1EEESC_EEEEENS5_IJNSA_ILi128EEESF_SF_EEENS_12float_e5m2_tENS5_IJlSC_lEEESH_SI_NS4_8TiledMMAINS4_8MMA_AtomIJNS4_10MMA_TraitsINS4_25SM100_MMA_F8F6F4_2x1SM_SSEJSH_SH_fSF_SF_NS4_17integral_constantINS4_4UMMA5MajorELSP_0EEESQ_NSN_INSO_7ScaleInELSR_0EEESS_EEEEEENS4_6LayoutINS5_IJSC_SC_SC_EEENS5_IJNSA_ILi0EEESX_SX_EEEEENS5_IJNS4_10UnderscoreES10_S10_EEEEENS4_18SM100_TMA_2SM_LOADENS4_14ComposedLayoutINS4_7SwizzleILi3ELi4ELi3EEENS4_18smem_ptr_flag_bitsILi8EEENSV_INS5_IJNSA_ILi8EEESF_EEENS5_IJSF_SC_EEEEEEEvNS4_8identityES13_S1D_vS1E_EENS_8epilogue10collective18CollectiveEpilogueINS1G_23Sm100TmaWarpSpecializedILi2ELi2ELi32ELb0ELb0EEEJNS5_IJNSA_ILi64EEESF_SF_EEENS5_IJNSV_IS1L_SC_EENSV_INS5_IJNSA_ILi32EEESB_EEENS5_IJSC_S1L_EEEEEEEESH_SI_SH_SI_NS1G_6fusion15FusionCallbacksIS1K_NS1T_17LinearCombinationISH_fSH_fLNS_15FloatRoundStyleE2EEES1M_S1S_JEEENS4_5SM1004TMEM4LOAD26SM100_TMEM_LOAD_32dp32b32xENS4_13SM90_TMA_LOADENS14_INS15_ILi1ELi4ELi3EEES18_NSV_INS5_IJS19_S1O_EEENS5_IJS1O_SC_EEEEEEENS4_39AutoVectorizingCopyWithAssumedAlignmentILi128EEENS4_14SM90_TMA_STOREES28_S2A_S2A_EEEvvEEEEvNT_6ParamsE,@"STO_CUDA_ENTRY STV_DEFAULT"
_ZN7cutlass13device_kernelINS_4gemm6kernel13GemmUniversalIN4cute5tupleIJiiiiEEENS1_10collective13CollectiveMmaINS1_35MainloopSm100TmaUmmaWarpSpecializedILi13ELi2ELi4ENS5_IJNS4_1CILi2EEENSA_ILi1EEESC_EEEEENS5_IJNSA_ILi128EEESF_SF_EEENS_12float_e5m2_tENS5_IJlSC_lEEESH_SI_NS4_8TiledMMAINS4_8MMA_AtomIJNS4_10MMA_TraitsINS4_25SM100_MMA_F8F6F4_2x1SM_SSEJSH_SH_fSF_SF_NS4_17integral_constantINS4_4UMMA5MajorELSP_0EEESQ_NSN_INSO_7ScaleInELSR_0EEESS_EEEEEENS4_6LayoutINS5_IJSC_SC_SC_EEENS5_IJNSA_ILi0EEESX_SX_EEEEENS5_IJNS4_10UnderscoreES10_S10_EEEEENS4_18SM100_TMA_2SM_LOADENS4_14ComposedLayoutINS4_7SwizzleILi3ELi4ELi3EEENS4_18smem_ptr_flag_bitsILi8EEENSV_INS5_IJNSA_ILi8EEESF_EEENS5_IJSF_SC_EEEEEEEvNS4_8identityES13_S1D_vS1E_EENS_8epilogue10collective18CollectiveEpilogueINS1G_23Sm100TmaWarpSpecializedILi2ELi2ELi32ELb0ELb0EEEJNS5_IJNSA_ILi64EEESF_SF_EEENS5_IJNSV_IS1L_SC_EENSV_INS5_IJNSA_ILi32EEESB_EEENS5_IJSC_S1L_EEEEEEEESH_SI_SH_SI_NS1G_6fusion15FusionCallbacksIS1K_NS1T_17LinearCombinationISH_fSH_fLNS_15FloatRoundStyleE2EEES1M_S1S_JEEENS4_5SM1004TMEM4LOAD26SM100_TMEM_LOAD_32dp32b32xENS4_13SM90_TMA_LOADENS14_INS15_ILi1ELi4ELi3EEES18_NSV_INS5_IJS19_S1O_EEENS5_IJS1O_SC_EEEEEEENS4_39AutoVectorizingCopyWithAssumedAlignmentILi128EEENS4_14SM90_TMA_STOREES28_S2A_S2A_EEEvvEEEEvNT_6ParamsE:
[----:B------:R-:W1:Y:S01]  /*0000*/  LDC R1, c[0x0][0x37c] ;  /* 0x0000df00ff017b82 */ /* 0x000e620000000800 */
[----:B------:R-:W2:Y:S01]  /*0010*/  S2R R109, SR_TID.X ;  /* 0x00000000006d7919 */ /* 0x000ea20000002100 */
[----:B------:R-:W3:Y:S06]  /*0020*/  LDCU.64 UR6, c[0x0][0x890] ;  /* 0x00011200ff0677ac */ /* 0x000eec0008000a00 */
[----:B------:R-:W4:Y:S01]  /*0030*/  S2UR UR37, SR_CgaCtaId ;  /* 0x00000000002579c3 */ /* 0x000f220000008800 */
[----:B------:R-:W-:Y:S02]  /*0040*/  PRMT R95, RZ, 0x7610, R95 ;  /* 0x00007610ff5f7816 */ /* 0x000fe4000000005f */
[----:B------:R-:W-:Y:S01]  /*0050*/  ELECT P1, URZ, PT ;  /* 0x0000000000ff782f */ /* 0x000fe20003820000 */
[----:B------:R-:W1:Y:S01]  /*0060*/  LDCU.64 UR46, c[0x0][0x358] ;  /* 0x00006b00ff2e77ac */ /* 0x000e620008000a00 */
[----:B---3--:R-:W-:-:S04]  /*0070*/  UISETP.NE.U32.AND UP0, UPT, UR6, URZ, UPT ;  /* 0x000000ff0600728c */ /* 0x008fc8000bf05070 */
[----:B------:R-:W-:Y:S02]  /*0080*/  UISETP.NE.AND.EX UP0, UPT, UR7, URZ, UPT, UP0 ;  /* 0x000000ff0700728c */ /* 0x000fe4000bf05300 */
[----:B----4-:R-:W-:Y:S02]  /*0090*/  ULOP3.LUT UR5, UR37, 0x1, URZ, 0xc0, !UPT ;  /* 0x0000000125057892 */ /* 0x010fe4000f8ec0ff */
[----:B------:R-:W-:Y:S01]  /*00a0*/  ULOP3.LUT UR4, UR37, 0x1, URZ, 0x3c, !UPT ;  /* 0x0000000125047892 */ /* 0x000fe2000f8e3cff */
[----:B--2---:R-:W-:-:S05]  /*00b0*/  SHF.R.U32.HI R102, RZ, 0x5, R109 ;  /* 0x00000005ff667819 */ /* 0x004fca000001166d */
[----:B------:R-:W2:Y:S02]  /*00c0*/  SHFL.IDX PT, R0, R102, RZ, 0x1f ;  /* 0x00001fff66007589 */ /* 0x000ea400000e0000 */
[----:B--2---:R-:W-:Y:S01]  /*00d0*/  R2UR UR10, R0 ;  /* 0x00000000000a72ca */ /* 0x004fe200000e0000 */
[----:B-1----:R-:W-:-:S14]  /*00e0*/  BRA.U UP0, `(.L_x_0) ;  /* 0x00000001002c7547 */ /* 0x002fdc000b800000 */
[----:B------:R-:W1:Y:S02]  /*00f0*/  LDCU.64 UR8, c[0x0][0x888] ;  /* 0x00011100ff0877ac */ /* 0x000e640008000a00 */
[----:B-1----:R-:W-:-:S04]  /*0100*/  UISETP.NE.U32.AND UP0, UPT, UR8, URZ, UPT ;  /* 0x000000ff0800728c */ /* 0x002fc8000bf05070 */
[----:B------:R-:W-:-:S09]  /*0110*/  UISETP.NE.AND.EX UP0, UPT, UR9, URZ, UPT, UP0 ;  /* 0x000000ff0900728c */ /* 0x000fd2000bf05300 */
[----:B------:R-:W-:Y:S05]  /*0120*/  BRA.U !UP0, `(.L_x_1) ;  /* 0x0000000108107547 */ /* 0x000fea000b800000 */
[----:B------:R-:W1:Y:S02]  /*0130*/  LDC.64 R2, c[0x0][0x888] ;  /* 0x00022200ff027b82 */ /* 0x000e640000000a00 */
[----:B-1----:R1:W5:Y:S01]  /*0140*/  LDG.E R49, desc[UR46][R2.64] ;  /* 0x0000002e02317981 */ /* 0x002362000c1e1900 */
[----:B------:R-:W-:Y:S01]  /*0150*/  HFMA2 R95, -RZ, RZ, 0, 5.9604644775390625e-08 ;  /* 0x00000001ff5f7431 */ /* 0x000fe200000001ff */
[----:B------:R-:W-:Y:S05]  /*0160*/  BRA `(.L_x_0) ;  /* 0x00000000000c7947 */ /* 0x000fea0003800000 */
.L_x_1:
[----:B------:R-:W1:Y:S01]  /*0170*/  LDCU UR8, c[0x0][0x880] ;  /* 0x00011000ff0877ac */ /* 0x000e620008000800 */
[----:B------:R-:W-:Y:S01]  /*0180*/  HFMA2 R95, -RZ, RZ, 0, 5.9604644775390625e-08 ;  /* 0x00000001ff5f7431 */ /* 0x000fe200000001ff */
[----:B-1----:R-:W-:-:S07]  /*0190*/  MOV R49, UR8 ;  /* 0x0000000800317c02 */ /* 0x002fce0008000f00 */
.L_x_0:
[----:B------:R-:W2:Y:S02]  /*01a0*/  LDCU.64 UR8, c[0x0][0x8b0] ;  /* 0x00011600ff0877ac */ /* 0x000ea40008000a00 */
[----:B--2---:R-:W-:-:S04]  /*01b0*/  UISETP.NE.U32.AND UP0, UPT, UR8, URZ, UPT ;  /* 0x000000ff0800728c */ /* 0x004fc8000bf05070 */
[----:B------:R-:W-:-:S09]  /*01c0*/  UISETP.NE.AND.EX UP0, UPT, UR9, URZ, UPT, UP0 ;  /* 0x000000ff0900728c */ /* 0x000fd2000bf05300 */
[----:B------:R-:W-:Y:S05]  /*01d0*/  BRA.U UP0, `(.L_x_2) ;  /* 0x0000000100247547 */ /* 0x000fea000b800000 */
[----:B------:R-:W2:Y:S02]  /*01e0*/  LDCU.64 UR8, c[0x0][0x8a8] ;  /* 0x00011500ff0877ac */ /* 0x000ea40008000a00 */
[----:B--2---:R-:W-:-:S04]  /*01f0*/  UISETP.NE.U32.AND UP0, UPT, UR8, URZ, UPT ;  /* 0x000000ff0800728c */ /* 0x004fc8000bf05070 */
[----:B------:R-:W-:-:S09]  /*0200*/  UISETP.NE.AND.EX UP0, UPT, UR9, URZ, UPT, UP0 ;  /* 0x000000ff0900728c */ /* 0x000fd2000bf05300 */
[----:B------:R-:W-:Y:S05]  /*0210*/  BRA.U !UP0, `(.L_x_3) ;  /* 0x00000001080c7547 */ /* 0x000fea000b800000 */
[----:B------:R-:W2:Y:S02]  /*0220*/  LDC.64 R46, c[0x0][0x8a8] ;  /* 0x00022a00ff2e7b82 */ /* 0x000ea40000000a00 */
[----:B--2---:R2:W5:Y:S01]  /*0230*/  LDG.E R46, desc[UR46][R46.64] ;  /* 0x0000002e2e2e7981 */ /* 0x004562000c1e1900 */
[----:B------:R-:W-:Y:S05]  /*0240*/  BRA `(.L_x_2) ;  /* 0x0000000000087947 */ /* 0x000fea0003800000 */
.L_x_3:
[----:B------:R-:W2:Y:S02]  /*0250*/  LDCU UR8, c[0x0][0x8a0] ;  /* 0x00011400ff0877ac */ /* 0x000ea40008000800 */
[----:B--2---:R-:W-:Y:S02]  /*0260*/  MOV R46, UR8 ;  /* 0x00000008002e7c02 */ /* 0x004fe40008000f00 */
.L_x_2:
[----:B------:R-:W-:Y:S01]  /*0270*/  IMAD.U32 R0, RZ, RZ, UR10 ;  /* 0x0000000aff007e24 */ /* 0x000fe2000f8e00ff */
[----:B------:R-:W-:Y:S04]  /*0280*/  BSSY.RECONVERGENT B0, `(.L_x_4) ;  /* 0x000000c000007945 */ /* 0x000fe80003800200 */
[C---:B------:R-:W-:Y:S02]  /*0290*/  ISETP.NE.OR P2, PT, R0.reuse, 0x1, !P1 ;  /* 0x000000010000780c */ /* 0x040fe40004f45670 */
[----:B------:R-:W-:-:S11]  /*02a0*/  ISETP.NE.OR P0, PT, R0, 0x3, !P1 ;  /* 0x000000030000780c */ /* 0x000fd60004f05670 */
[----:B------:R-:W-:Y:S05]  /*02b0*/  @P2 BRA `(.L_x_5) ;  /* 0x0000000000202947 */ /* 0x000fea0003800000 */
[----:B------:R-:W3:Y:S02]  /*02c0*/  LDCU.64 UR8, c[0x0][0x348] ;  /* 0x00006900ff0877ac */ /* 0x000ee40008000a00 */
[----:B---3--:R-:W-:Y:S02]  /*02d0*/  UIADD3 UR12, UP1, UPT, UR8, 0x80, URZ ;  /* 0x00000080080c7890 */ /* 0x008fe4000ff3e0ff */
[----:B------:R-:W-:Y:S02]  /*02e0*/  UIADD3 UR8, UP0, UPT, UR8, 0x180, URZ ;  /* 0x0000018008087890 */ /* 0x000fe4000ff1e0ff */
[----:B------:R-:W-:Y:S02]  /*02f0*/  UIADD3.X UR13, UPT, UPT, URZ, UR9, URZ, UP1, !UPT ;  /* 0x00000009ff0d7290 */ /* 0x000fe40008ffe4ff */
[----:B------:R-:W-:-:S07]  /*0300*/  UIADD3.X UR9, UPT, UPT, URZ, UR9, URZ, UP0, !UPT ;  /* 0x00000009ff097290 */ /* 0x000fce00087fe4ff */
[----:B------:R3:W-:Y:S02]  /*0310*/  UTMACCTL.PF [UR12] ;  /* 0x000000000c0079b9 */ /* 0x0007e40008040000 */
[----:B------:R3:W-:Y:S02]  /*0320*/  UTMACCTL.PF [UR8] ;  /* 0x00000000080079b9 */ /* 0x0007e40008040000 */
[----:B---3--:R-:W-:Y:S01]  /*0330*/  NOP ;  /* 0x0000000000007918 */ /* 0x008fe20000000000 */
.L_x_5:
[----:B------:R-:W-:Y:S05]  /*0340*/  BSYNC.RECONVERGENT B0 ;  /* 0x0000000000007941 */ /* 0x000fea0003800200 */
.L_x_4:
[----:B------:R-:W-:Y:S04]  /*0350*/  BSSY.RECONVERGENT B0, `(.L_x_6) ;  /* 0x000000a000007945 */ /* 0x000fe80003800200 */
        /* <DEDUP_REMOVED lines=9> */
.L_x_7:
[----:B------:R-:W-:Y:S05]  /*03f0*/  BSYNC.RECONVERGENT B0 ;  /* 0x0000000000007941 */ /* 0x000fea0003800200 */
.L_x_6:
[----:B------:R-:W3:Y:S01]  /*0400*/  LDCU.64 UR8, c[0x0][0x888] ;  /* 0x00011100ff0877ac */ /* 0x000ee20008000a00 */
[----:B------:R-:W-:Y:S02]  /*0410*/  UISETP.EQ.U32.AND UP1, UPT, UR6, URZ, UPT ;  /* 0x000000ff0600728c */ /* 0x000fe4000bf22070 */
[----:B------:R-:W-:Y:S02]  /*0420*/  UPLOP3.LUT UP5, UPT, UPT, UPT, UPT, 0x80, 0x8 ;  /* 0x000000000008789c */ /* 0x000fe40003faf070 */
[----:B---3--:R-:W-:-:S04]  /*0430*/  UISETP.NE.U32.AND UP0, UPT, UR8, URZ, UPT ;  /* 0x000000ff0800728c */ /* 0x008fc8000bf05070 */
[----:B------:R-:W-:-:S04]  /*0440*/  UISETP.NE.AND.EX UP0, UPT, UR9, URZ, UPT, UP0 ;  /* 0x000000ff0900728c */ /* 0x000fc8000bf05300 */
[----:B------:R-:W-:-:S04]  /*0450*/  UISETP.EQ.OR.EX UP2, UPT, UR7, URZ, !UP0, UP1 ;  /* 0x000000ff0700728c */ /* 0x000fc8000c742710 */
[----:B------:R-:W-:-:S05]  /*0460*/  UP2UR UR50, UPR, URZ, 0x4 ;  /* 0x00000004ff327883 */ /* 0x000fca0008000000 */
[----:B------:R-:W-:Y:S07]  /*0470*/  BRA.U !UP2, `(.L_x_8) ;  /* 0x000000010a207547 */ /* 0x000fee000b800000 */
[----:B------:R-:W-:Y:S01]  /*0480*/  UISETP.NE.U32.AND UP2, UPT, UR6, URZ, UPT ;  /* 0x000000ff0600728c */ /* 0x000fe2000bf45070 */
[----:B-----5:R-:W-:Y:S01]  /*0490*/  FSETP.NEU.AND P0, PT, R49, RZ, PT ;  /* 0x000000ff3100720b */ /* 0x020fe20003f0d000 */
[----:B------:R-:W-:Y:S02]  /*04a0*/  USEL UR6, URZ, 0xffffffff, UP0 ;  /* 0xffffffffff067887 */ /* 0x000fe40008000000 */
[----:B------:R-:W-:-:S10]  /*04b0*/  UISETP.NE.AND.EX UP2, UPT, UR7, URZ, UPT, UP2 ;  /* 0x000000ff0700728c */ /* 0x000fd4000bf45320 */
[----:B------:R-:W-:Y:S01]  /*04c0*/  VOTEU.ANY UP1, P0 ;  /* 0x0000000000ff7886 */ /* 0x000fe20000020100 */
[----:B------:R-:W-:-:S04]  /*04d0*/  @!UP2 USEL UR6, URZ, 0xffffffff, UP1 ;  /* 0xffffffffff06a887 */ /* 0x000fc80008800000 */
[----:B------:R-:W-:-:S04]  /*04e0*/  ULOP3.LUT UR6, UR6, 0x1, URZ, 0xc0, !UPT ;  /* 0x0000000106067892 */ /* 0x000fc8000f8ec0ff */
[----:B------:R-:W-:-:S11]  /*04f0*/  UISETP.NE.U32.AND UP5, UPT, UR6, 0x1, UPT ;  /* 0x000000010600788c */ /* 0x000fd6000bfa5070 */
.L_x_8:
[----:B------:R-:W3:Y:S01]  /*0500*/  SHFL.IDX PT, R0, R102, RZ, 0x1f ;  /* 0x00001fff66007589 */ /* 0x000ee200000e0000 */
[----:B------:R-:W-:-:S04]  /*0510*/  UISETP.NE.AND UP1, UPT, UR10, 0x2, UPT ;  /* 0x000000020a00788c */ /* 0x000fc8000bf25270 */
[----:B------:R-:W-:Y:S02]  /*0520*/  UISETP.EQ.AND UP2, UPT, UR5, URZ, !UP1 ;  /* 0x000000ff0500728c */ /* 0x000fe4000cf42270 */
[----:B------:R-:W-:-:S04]  /*0530*/  USEL UR6, URZ, 0x1, UP1 ;  /* 0x00000001ff067887 */ /* 0x000fc80008800000 */
[----:B------:R-:W-:Y:S02]  /*0540*/  PLOP3.LUT P5, PT, P1, PT, UP2, 0x80, 0x8 ;  /* 0x000000000008781c */ /* 0x000fe40000faf028 */
[----:B---3--:R-:W-:-:S13]  /*0550*/  ISETP.NE.AND P0, PT, R0, RZ, PT ;  /* 0x000000ff0000720c */ /* 0x008fda0003f05270 */
[----:B------:R-:W-:Y:S05]  /*0560*/  @P0 BRA `(.L_x_9) ;  /* 0x0000000000980947 */ /* 0x000fea0003800000 */
[----:B------:R-:W-:Y:S01]  /*0570*/  ELECT P0, URZ, PT ;  /* 0x0000000000ff782f */ /* 0x000fe20003800000 */
[----:B------:R-:W-:-:S12]  /*0580*/  BSSY.RECONVERGENT B0, `(.L_x_9) ;  /* 0x0000024000007945 */ /* 0x000fd80003800200 */
[----:B------:R-:W-:Y:S05]  /*0590*/  @!P0 BRA `(.L_x_10) ;  /* 0x0000000000888947 */ /* 0x000fea0003800000 */
[----:B------:R-:W-:Y:S01]  /*05a0*/  UMOV UR8, 0x400 ;  /* 0x0000040000087882 */ /* 0x000fe20000000000 */
[----:B------:R-:W-:Y:S01]  /*05b0*/  UMOV UR7, 0x1 ;  /* 0x0000000100077882 */ /* 0x000fe20000000000 */
[----:B------:R-:W-:Y:S02]  /*05c0*/  ULEA UR8, UR37, UR8, 0x18 ;  /* 0x0000000825087291 */ /* 0x000fe4000f8ec0ff */
[----:B------:R-:W-:-:S04]  /*05d0*/  UIADD3 UR12, UPT, UPT, -UR7, 0x100000, URZ ;  /* 0x00100000070c7890 */ /* 0x000fc8000fffe1ff */
[----:B------:R-:W-:Y:S02]  /*05e0*/  USHF.L.U32 UR13, UR12, 0xb, URZ ;  /* 0x0000000b0c0d7899 */ /* 0x000fe400080006ff */
[----:B------:R-:W-:Y:S01]  /*05f0*/  USHF.L.U32 UR12, UR12, 0x1, URZ ;  /* 0x000000010c0c7899 */ /* 0x000fe200080006ff */
[----:B------:R-:W3:Y:S11]  /*0600*/  FENCE.VIEW.ASYNC.S ;  /* 0x00000000000073c6 */ /* 0x000ef60000000000 */
[----:B---3--:R3:W4:Y:S01]  /*0610*/  SYNCS.EXCH.64 URZ, [UR8], UR12 ;  /* 0x0000000c08ff75b2 */ /* 0x0087220008000100 */
[----:B------:R3:W1:Y:S01]  /*0620*/  SYNCS.EXCH.64 URZ, [UR8+0x68], UR12 ;  /* 0x0000680c08ff75b2 */ /* 0x0006620008000100 */
        /* <DEDUP_REMOVED lines=23> */
[----:B------:R3:W1:Y:S02]  /*07a0*/  SYNCS.EXCH.64 URZ, [UR8+0xc8], UR12 ;  /* 0x0000c80c08ff75b2 */ /* 0x0006640008000100 */
[----:B---34-:R-:W-:Y:S01]  /*07b0*/  NOP ;  /* 0x0000000000007918 */ /* 0x018fe20000000000 */
.L_x_10:
[----:B------:R-:W-:Y:S05]  /*07c0*/  BSYNC.RECONVERGENT B0 ;  /* 0x0000000000007941 */ /* 0x000fea0003800200 */
.L_x_9:
[----:B------:R-:W3:Y:S01]  /*07d0*/  SHFL.IDX PT, R0, R102, RZ, 0x1f ;  /* 0x00001fff66007589 */ /* 0x000ee200000e0000 */
[----:B------:R-:W-:Y:S01]  /*07e0*/  NOP ;  /* 0x0000000000007918 */ /* 0x000fe20000000000 */
[----:B---3--:R-:W-:-:S13]  /*07f0*/  ISETP.NE.AND P0, PT, R0, 0x1, PT ;  /* 0x000000010000780c */ /* 0x008fda0003f05270 */
[----:B------:R-:W-:Y:S05]  /*0800*/  @P0 BRA `(.L_x_11) ;  /* 0x0000000000440947 */ /* 0x000fea0003800000 */
[----:B------:R-:W-:Y:S01]  /*0810*/  UMOV UR9, 0x400 ;  /* 0x0000040000097882 */ /* 0x000fe20000000000 */
[----:B------:R-:W-:Y:S01]  /*0820*/  UMOV UR8, 0x20 ;  /* 0x0000002000087882 */ /* 0x000fe20000000000 */
[----:B------:R-:W-:Y:S01]  /*0830*/  UMOV UR7, 0x80 ;  /* 0x0000008000077882 */ /* 0x000fe20000000000 */
[----:B------:R-:W-:Y:S02]  /*0840*/  ULEA UR9, UR37, UR9, 0x18 ;  /* 0x0000000925097291 */ /* 0x000fe4000f8ec0ff */
[----:B------:R-:W-:-:S04]  /*0850*/  UIADD3 UR12, UPT, UPT, -UR8, 0x100000, URZ ;  /* 0x00100000080c7890 */ /* 0x000fc8000fffe1ff */
[----:B------:R-:W-:Y:S02]  /*0860*/  USHF.L.U32 UR13, UR12, 0xb, URZ ;  /* 0x0000000b0c0d7899 */ /* 0x000fe400080006ff */
[----:B------:R-:W-:Y:S02]  /*0870*/  USHF.L.U32 UR12, UR12, 0x1, URZ ;  /* 0x000000010c0c7899 */ /* 0x000fe400080006ff */
[----:B------:R-:W-:-:S04]  /*0880*/  UIADD3 UR14, UPT, UPT, -UR7, 0x100000, URZ ;  /* 0x00100000070e7890 */ /* 0x000fc8000fffe1ff */
[----:B------:R-:W-:Y:S02]  /*0890*/  USHF.L.U32 UR15, UR14, 0xb, URZ ;  /* 0x0000000b0e0f7899 */ /* 0x000fe400080006ff */
[----:B------:R-:W-:Y:S01]  /*08a0*/  USHF.L.U32 UR14, UR14, 0x1, URZ ;  /* 0x000000010e0e7899 */ /* 0x000fe200080006ff */
[----:B------:R-:W-:Y:S01]  /*08b0*/  ELECT P0, URZ, PT ;  /* 0x0000000000ff782f */ /* 0x000fe20003800000 */
[----:B------:R-:W3:Y:S02]  /*08c0*/  FENCE.VIEW.ASYNC.S ;  /* 0x00000000000073c6 */ /* 0x000ee40000000000 */
[----:B---3--:R3:W4:Y:S08]  /*08d0*/  SYNCS.EXCH.64 URZ, [UR9+0xd0], UR12 ;  /* 0x0000d00c09ff75b2 */ /* 0x0087300008000100 */
[----:B------:R3:W1:Y:S01]  /*08e0*/  SYNCS.EXCH.64 URZ, [UR9+0xe0], UR14 ;  /* 0x0000e00e09ff75b2 */ /* 0x0006620008000100 */
[----:B------:R3:W1:Y:S01]  /*08f0*/  SYNCS.EXCH.64 URZ, [UR9+0xd8], UR12 ;  /* 0x0000d80c09ff75b2 */ /* 0x0006620008000100 */
[----:B------:R3:W1:Y:S01]  /*0900*/  SYNCS.EXCH.64 URZ, [UR9+0xe8], UR14 ;  /* 0x0000e80e09ff75b2 */ /* 0x0006620008000100 */
[----:B------:R-:W-:Y:S01]  /*0910*/  NOP ;  /* 0x0000000000007918 */ /* 0x000fe20000000000 */
.L_x_11:
[----:B------:R-:W2:Y:S01]  /*0920*/  SHFL.IDX PT, R0, R102, RZ, 0x1f ;  /* 0x00001fff66007589 */ /* 0x000ea200000e0000 */
[----:B------:R-:W-:Y:S01]  /*0930*/  NOP ;  /* 0x0000000000007918 */ /* 0x000fe20000000000 */
[----:B--2---:R-:W-:-:S13]  /*0940*/  ISETP.NE.AND P0, PT, R0, 0x3, PT ;  /* 0x000000030000780c */ /* 0x004fda0003f05270 */
[----:B------:R-:W-:Y:S05]  /*0950*/  @P0 BRA `(.L_x_12) ;  /* 0x00000000002c0947 */ /* 0x000fea0003800000 */
[----:B------:R-:W-:Y:S01]  /*0960*/  UMOV UR8, 0x400 ;  /* 0x0000040000087882 */ /* 0x000fe20000000000 */
[----:B------:R-:W-:Y:S01]  /*0970*/  UMOV UR7, 0x20 ;  /* 0x0000002000077882 */ /* 0x000fe20000000000 */
[----:B------:R-:W-:Y:S02]  /*0980*/  ULEA UR8, UR37, UR8, 0x18 ;  /* 0x0000000825087291 */ /* 0x000fe4000f8ec0ff */
[----:B---3--:R-:W-:-:S04]  /*0990*/  UIADD3 UR12, UPT, UPT, -UR7, 0x100000, URZ ;  /* 0x00100000070c7890 */ /* 0x008fc8000fffe1ff */
[----:B------:R-:W-:Y:S02]  /*09a0*/  USHF.L.U32 UR13, UR12, 0xb, URZ ;  /* 0x0000000b0c0d7899 */ /* 0x000fe400080006ff */
[----:B------:R-:W-:Y:S01]  /*09b0*/  USHF.L.U32 UR12, UR12, 0x1, URZ ;  /* 0x000000010c0c7899 */ /* 0x000fe200080006ff */
[----:B------:R-:W-:Y:S01]  /*09c0*/  ELECT P0, URZ, PT ;  /* 0x0000000000ff782f */ /* 0x000fe20003800000 */
[----:B------:R-:W2:Y:S10]  /*09d0*/  FENCE.VIEW.ASYNC.S ;  /* 0x00000000000073c6 */ /* 0x000eb40000000000 */
[----:B--2---:R2:W3:Y:S01]  /*09e0*/  SYNCS.EXCH.64 URZ, [UR8+0xf0], UR12 ;  /* 0x0000f00c08ff75b2 */ /* 0x0044e20008000100 */
[----:B------:R2:W1:Y:S01]  /*09f0*/  SYNCS.EXCH.64 URZ, [UR8+0xf8], UR12 ;  /* 0x0000f80c08ff75b2 */ /* 0x0004620008000100 */
[----:B------:R-:W-:Y:S01]  /*0a00*/  NOP ;  /* 0x0000000000007918 */ /* 0x000fe20000000000 */
.L_x_12:
[----:B------:R-:W4:Y:S01]  /*0a10*/  SHFL.IDX PT, R0, R102, RZ, 0x1f ;  /* 0x00001fff66007589 */ /* 0x000f2200000e0000 */
[----:B------:R-:W-:Y:S01]  /*0a20*/  NOP ;  /* 0x0000000000007918 */ /* 0x000fe20000000000 */
[----:B----4-:R-:W-:-:S13]  /*0a30*/  ISETP.NE.AND P0, PT, R0, 0x4, PT ;  /* 0x000000040000780c */ /* 0x010fda0003f05270 */
[----:B------:R-:W-:Y:S05]  /*0a40*/  @P0 BRA `(.L_x_13) ;  /* 0x0000000000480947 */ /* 0x000fea0003800000 */
[----:B---3--:R-:W-:Y:S01]  /*0a50*/  UMOV UR9, 0x1e0 ;  /* 0x000001e000097882 */ /* 0x008fe20000000000 */
[----:B--2---:R-:W-:Y:S01]  /*0a60*/  UMOV UR8, 0x400 ;  /* 0x0000040000087882 */ /* 0x004fe20000000000 */
[----:B------:R-:W-:Y:S01]  /*0a70*/  USEL UR9, UR9, 0x1a0, UP5 ;  /* 0x000001a009097887 */ /* 0x000fe2000a800000 */
        /* <DEDUP_REMOVED lines=9> */
[----:B------:R-:W2:Y:S02]  /*0b10*/  FENCE.VIEW.ASYNC.S ;  /* 0x00000000000073c6 */ /* 0x000ea40000000000 */
[----:B--2---:R4:W2:Y:S08]  /*0b20*/  SYNCS.EXCH.64 URZ, [UR8+0x100], UR12 ;  /* 0x0001000c08ff75b2 */ /* 0x0048b00008000100 */
[----:B------:R4:W3:Y:S01]  /*0b30*/  SYNCS.EXCH.64 URZ, [UR8+0x110], UR14 ;  /* 0x0001100e08ff75b2 */ /* 0x0008e20008000100 */
[----:B------:R4:W1:Y:S01]  /*0b40*/  SYNCS.EXCH.64 URZ, [UR8+0x108], UR12 ;  /* 0x0001080c08ff75b2 */ /* 0x0008620008000100 */
[----:B------:R4:W1:Y:S02]  /*0b50*/  SYNCS.EXCH.64 URZ, [UR8+0x118], UR14 ;  /* 0x0001180e08ff75b2 */ /* 0x0008640008000100 */
[----:B----4-:R-:W-:Y:S01]  /*0b60*/  NOP ;  /* 0x0000000000007918 */ /* 0x010fe20000000000 */
.L_x_13:
[----:B------:R-:W4:Y:S01]  /*0b70*/  SHFL.IDX PT, R0, R102, RZ, 0x1f ;  /* 0x00001fff66007589 */ /* 0x000f2200000e0000 */
[----:B------:R-:W-:Y:S01]  /*0b80*/  NOP ;  /* 0x0000000000007918 */ /* 0x000fe20000000000 */
[----:B----4-:R-:W-:-:S13]  /*0b90*/  ISETP.NE.AND P0, PT, R0, 0x5, PT ;  /* 0x000000050000780c */ /* 0x010fda0003f05270 */
[----:B------:R-:W-:Y:S05]  /*0ba0*/  @P0 BRA `(.L_x_14) ;  /* 0x0000000000540947 */ /* 0x000fea0003800000 */
[----:B---3--:R-:W-:Y:S01]  /*0bb0*/  UMOV UR9, 0x400 ;  /* 0x0000040000097882 */ /* 0x008fe20000000000 */
[----:B--2---:R-:W-:Y:S01]  /*0bc0*/  UMOV UR8, 0x1 ;  /* 0x0000000100087882 */ /* 0x004fe20000000000 */
        /* <DEDUP_REMOVED lines=13> */
[----:B------:R4:W1:Y:S01]  /*0ca0*/  SYNCS.EXCH.64 URZ, [UR9+0x148], UR14 ;  /* 0x0001480e09ff75b2 */ /* 0x0008620008000100 */
[----:B------:R4:W1:Y:S01]  /*0cb0*/  SYNCS.EXCH.64 URZ, [UR9+0x130], UR12 ;  /* 0x0001300c09ff75b2 */ /* 0x0008620008000100 */
[----:B------:R4:W1:Y:S01]  /*0cc0*/  SYNCS.EXCH.64 URZ, [UR9+0x150], UR14 ;  /* 0x0001500e09ff75b2 */ /* 0x0008620008000100 */
[----:B------:R4:W1:Y:S01]  /*0cd0*/  SYNCS.EXCH.64 URZ, [UR9+0x138], UR12 ;  /* 0x0001380c09ff75b2 */ /* 0x0008620008000100 */
[----:B------:R4:W1:Y:S02]  /*0ce0*/  SYNCS.EXCH.64 URZ, [UR9+0x158], UR14 ;  /* 0x0001580e09ff75b2 */ /* 0x0008640008000100 */
[----:B----4-:R-:W-:Y:S01]  /*0cf0*/  NOP ;  /* 0x0000000000007918 */ /* 0x010fe20000000000 */
.L_x_14:
[----:B------:R-:W4:Y:S01]  /*0d00*/  SHFL.IDX PT, R0, R102, RZ, 0x1f ;  /* 0x00001fff66007589 */ /* 0x000f2200000e0000 */
[----:B------:R-:W-:Y:S01]  /*0d10*/  ISETP.NE.OR P1, PT, RZ, UR10, !P1 ;  /* 0x0000000aff007c0c */ /* 0x000fe2000cf25670 */
[----:B------:R-:W-:Y:S01]  /*0d20*/  NOP ;  /* 0x0000000000007918 */ /* 0x000fe20000000000 */
[----:B----4-:R-:W-:-:S13]  /*0d30*/  ISETP.NE.AND P0, PT, R0, 0x3, PT ;  /* 0x000000030000780c */ /* 0x010fda0003f05270 */
[----:B------:R-:W-:Y:S05]  /*0d40*/  @P0 BRA `(.L_x_15) ;  /* 0x0000000000340947 */ /* 0x000fea0003800000 */
[----:B--2---:R-:W-:Y:S01]  /*0d50*/  UMOV UR8, 0x400 ;  /* 0x0000040000087882 */ /* 0x004fe20000000000 */
[----:B------:R-:W-:Y:S01]  /*0d60*/  UMOV UR7, 0x20 ;  /* 0x0000002000077882 */ /* 0x000fe20000000000 */
[----:B------:R-:W-:Y:S02]  /*0d70*/  ULEA UR8, UR37, UR8, 0x18 ;  /* 0x0000000825087291 */ /* 0x000fe4000f8ec0ff */
[----:B---3--:R-:W-:-:S04]  /*0d80*/  UIADD3 UR12, UPT, UPT, -UR7, 0x100000, URZ ;  /* 0x00100000070c7890 */ /* 0x008fc8000fffe1ff */
[----:B------:R-:W-:Y:S02]  /*0d90*/  USHF.L.U32 UR13, UR12, 0xb, URZ ;  /* 0x0000000b0c0d7899 */ /* 0x000fe400080006ff */
[----:B------:R-:W-:Y:S01]  /*0da0*/  USHF.L.U32 UR12, UR12, 0x1, URZ ;  /* 0x000000010c0c7899 */ /* 0x000fe200080006ff */
[----:B------:R-:W-:Y:S01]  /*0db0*/  ELECT P0, URZ, PT ;  /* 0x0000000000ff782f */ /* 0x000fe20003800000 */
[----:B------:R-:W2:Y:S10]  /*0dc0*/  FENCE.VIEW.ASYNC.S ;  /* 0x00000000000073c6 */ /* 0x000eb40000000000 */
[----:B--2---:R4:W2:Y:S01]  /*0dd0*/  SYNCS.EXCH.64 URZ, [UR8+0x160], UR12 ;  /* 0x0001600c08ff75b2 */ /* 0x0048a20008000100 */
[----:B------:R4:W3:Y:S01]  /*0de0*/  SYNCS.EXCH.64 URZ, [UR8+0x170], UR12 ;  /* 0x0001700c08ff75b2 */ /* 0x0008e20008000100 */
[----:B------:R4:W1:Y:S01]  /*0df0*/  SYNCS.EXCH.64 URZ, [UR8+0x168], UR12 ;  /* 0x0001680c08ff75b2 */ /* 0x0008620008000100 */
[----:B------:R4:W1:Y:S02]  /*0e00*/  SYNCS.EXCH.64 URZ, [UR8+0x178], UR12 ;  /* 0x0001780c08ff75b2 */ /* 0x0008640008000100 */
[----:B----4-:R-:W-:Y:S01]  /*0e10*/  NOP ;  /* 0x0000000000007918 */ /* 0x010fe20000000000 */
.L_x_15:
[----:B------:R-:W-:Y:S01]  /*0e20*/  VOTEU.ALL UP1, P1 ;  /* 0x0000000000ff7886 */ /* 0x000fe20000820000 */
[----:B--2---:R-:W2:Y:S01]  /*0e30*/  LDCU UR8, c[0x0][0x36c] ;  /* 0x00006d80ff0877ac */ /* 0x004ea20008000800 */
[----:B------:R-:W-:Y:S01]  /*0e40*/  NOP ;  /* 0x0000000000007918 */ /* 0x000fe20000000000 */
[----:B------:R-:W-:Y:S01]  /*0e50*/  LOP3.LUT R10, R109, 0x1f, RZ, 0xc0, !PT ;  /* 0x0000001f6d0a7812 */ /* 0x000fe200078ec0ff */
[----:B---3--:R-:W-:Y:S01]  /*0e60*/  UMOV UR12, 0x20 ;  /* 0x00000020000c7882 */ /* 0x008fe20000000000 */
[----:B------:R-:W-:Y:S01]  /*0e70*/  @!UP1 UMOV UR7, 0x400 ;  /* 0x0000040000079882 */ /* 0x000fe20000000000 */
[----:B------:R-:W-:-:S04]  /*0e80*/  @!UP1 UIADD3 UR12, UPT, UPT, -UR12, 0x100000, URZ ;  /* 0x001000000c0c9890 */ /* 0x000fc8000fffe1ff */
[----:B------:R-:W-:Y:S02]  /*0e90*/  @!UP1 USHF.L.U32 UR13, UR12, 0xb, URZ ;  /* 0x0000000b0c0d9899 */ /* 0x000fe400080006ff */
[----:B------:R-:W-:Y:S02]  /*0ea0*/  @!UP1 USHF.L.U32 UR12, UR12, 0x1, URZ ;  /* 0x000000010c0c9899 */ /* 0x000fe400080006ff */
[----:B------:R-:W-:Y:S01]  /*0eb0*/  @!UP1 ULEA UR7, UR37, UR7, 0x18 ;  /* 0x0000000725079291 */ /* 0x000fe2000f8ec0ff */
[----:B------:R-:W-:Y:S01]  /*0ec0*/  VOTEU.ALL UP1, P1 ;  /* 0x0000000000ff7886 */ /* 0x000fe20000820000 */
[----:B------:R-:W-:Y:S01]  /*0ed0*/  UISETP.NE.AND UP4, UPT, UR10, URZ, UPT ;  /* 0x000000ff0a00728c */ /* 0x000fe2000bf85270 */
[----:B------:R-:W3:Y:S09]  /*0ee0*/  FENCE.VIEW.ASYNC.S ;  /* 0x00000000000073c6 */ /* 0x000ef20000000000 */
[----:B---3--:R3:W4:Y:S01]  /*0ef0*/  @!UP1 SYNCS.EXCH.64 URZ, [UR7+0x180], UR12 ;  /* 0x0001800c07ff95b2 */ /* 0x0087220008000100 */
[----:B--2---:R-:W-:-:S09]  /*0f00*/  UISETP.EQ.U32.AND UP1, UPT, UR8, 0x1, UPT ;  /* 0x000000010800788c */ /* 0x004fd2000bf22070 */
[----:B------:R-:W-:Y:S05]  /*0f10*/  BRA.U !UP1, `(.L_x_16) ;  /* 0x0000000109087547 */ /* 0x000fea000b800000 */
[----:B-1--4-:R-:W-:Y:S01]  /*0f20*/  UCGABAR_ARV ;  /* 0x00000000000079c7 */ /* 0x012fe20008000000 */
[----:B------:R-:W-:Y:S05]  /*0f30*/  BRA `(.L_x_17) ;  /* 0x0000000000047947 */ /* 0x000fea0003800000 */
.L_x_16:
[----:B-1--4-:R-:W-:Y:S01]  /*0f40*/  NOP ;  /* 0x0000000000007918 */ /* 0x012fe20000000000 */
.L_x_17:
[----:B------:R-:W1:Y:S01]  /*0f50*/  S2R R11, SR_CTAID.X ;  /* 0x00000000000b7919 */ /* 0x000e620000002500 */
[----:B------:R-:W-:-:S05]  /*0f60*/  CS2R.32 R96, SR_CgaSize ;  /* 0x0000000000607805 */ /* 0x000fca0000008a00 */
[----:B------:R-:W-:-:S05]  /*0f70*/  IMAD R96, R96, -0xa0, RZ ;  /* 0xffffff6060607824 */ /* 0x000fca00078e02ff */
[----:B------:R-:W-:-:S14]  /*0f80*/  R2UR UR8, R96 ;  /* 0x00000000600872ca */ /* 0x000fdc00000e0000 */
[----:B------:R-:W2:Y:S01]  /*0f90*/  LDCU UR8, c[0x0][UR8+0x2b0] ;  /* 0x00005600080877ac */ /* 0x000ea20008000800 */
[----:B------:R-:W-:-:S05]  /*0fa0*/  CS2R.32 R0, SR_CgaSize ;  /* 0x0000000000007805 */ /* 0x000fca0000008a00 */
[----:B------:R-:W-:-:S06]  /*0fb0*/  IMAD R0, R0, -0xa0, RZ ;  /* 0xffffff6000007824 */ /* 0x000fcc00078e02ff */
[----:B------:R-:W4:Y:S01]  /*0fc0*/  LDC R0, c[0x0][R0+0x2a0] ;  /* 0x0000a80000007b82 */ /* 0x000f220000000800 */
[----:B------:R-:W-:Y:S01]  /*0fd0*/  PRMT R8, RZ, 0x7610, R8 ;  /* 0x00007610ff087816 */ /* 0x000fe20000000008 */
[----:B------:R-:W2:Y:S01]  /*0fe0*/  S2R R20, SR_CTAID.Y ;  /* 0x0000000000147919 */ /* 0x000ea20000002600 */
[----:B------:R-:W-:-:S05]  /*0ff0*/  CS2R.32 R96, SR_CgaSize ;  /* 0x0000000000607805 */ /* 0x000fca0000008a00 */
[----:B------:R-:W-:-:S05]  /*1000*/  IMAD R96, R96, -0xa0, RZ ;  /* 0xffffff6060607824 */ /* 0x000fca00078e02ff */
[----:B---3--:R-:W-:-:S14]  /*1010*/  R2UR UR7, R96 ;  /* 0x00000000600772ca */ /* 0x008fdc00000e0000 */
[----:B------:R-:W3:Y:S01]  /*1020*/  LDCU UR7, c[0x0][UR7+0x2b4] ;  /* 0x00005680070777ac */ /* 0x000ee20008000800 */
[----:B------:R-:W-:Y:S01]  /*1030*/  UISETP.NE.AND UP2, UPT, UR10, 0x2, UPT ;  /* 0x000000020a00788c */ /* 0x000fe2000bf45270 */
[----:B------:R-:W2:Y:S01]  /*1040*/  LDC R9, c[0x0][0xb24] ;  /* 0x0002c900ff097b82 */ /* 0x000ea20000000800 */
[----:B------:R-:W-:-:S05]  /*1050*/  CS2R.32 R94, SR_CgaSize ;  /* 0x00000000005e7805 */ /* 0x000fca0000008a00 */
[----:B------:R-:W-:-:S06]  /*1060*/  IMAD R94, R94, -0xa0, RZ ;  /* 0xffffff605e5e7824 */ /* 0x000fcc00078e02ff */
[----:B------:R-:W4:Y:S08]  /*1070*/  LDC R94, c[0x0][R94+0x2a4] ;  /* 0x0000a9005e5e7b82 */ /* 0x000f300000000800 */
[----:B------:R-:W4:Y:S01]  /*1080*/  LDC R40, c[0x0][0xb24] ;  /* 0x0002c900ff287b82 */ /* 0x000f220000000800 */
[----:B-1----:R-:W-:Y:S01]  /*1090*/  I2FP.F32.U32 R4, R11 ;  /* 0x0000000b00047245 */ /* 0x002fe20000201000 */
[----:B------:R-:W-:-:S06]  /*10a0*/  IMAD.MOV.U32 R21, RZ, RZ, R11 ;  /* 0x000000ffff157224 */ /* 0x000fcc00078e000b */
[----:B------:R-:W1:Y:S01]  /*10b0*/  S2UR UR36, SR_CTAID.Z ;  /* 0x00000000002479c3 */ /* 0x000e620000002700 */
[----:B--2---:R-:W-:Y:S02]  /*10c0*/  ISETP.GE.AND P0, PT, R9, 0x1, PT ;  /* 0x000000010900780c */ /* 0x004fe40003f06270 */
[----:B------:R-:W-:Y:S01]  /*10d0*/  I2FP.F32.U32 R2, R20 ;  /* 0x0000001400027245 */ /* 0x000fe20000201000 */
[----:B------:R-:W-:-:S04]  /*10e0*/  FMUL R4, R4, UR8 ;  /* 0x0000000804047c20 */ /* 0x000fc80008400000 */
[----:B---3--:R-:W-:Y:S01]  /*10f0*/  FMUL R2, R2, UR7 ;  /* 0x0000000702027c20 */ /* 0x008fe20008400000 */
[----:B------:R-:W2:Y:S01]  /*1100*/  F2I.U32.TRUNC.NTZ R96, R4 ;  /* 0x0000000400607305 */ /* 0x000ea2000020f000 */
[----:B------:R-:W3:Y:S07]  /*1110*/  LDCU UR7, c[0x0][0xb30] ;  /* 0x00016600ff0777ac */ /* 0x000eee0008000800 */
[----:B------:R-:W1:Y:S01]  /*1120*/  F2I.U32.TRUNC.NTZ R3, R2 ;  /* 0x0000000200037305 */ /* 0x000e62000020f000 */
[----:B--2---:R-:W-:-:S04]  /*1130*/  IMAD.MOV R96, RZ, RZ, -R96 ;  /* 0x000000ffff607224 */ /* 0x004fc800078e0a60 */
[----:B----4-:R-:W-:Y:S01]  /*1140*/  IMAD R96, R0, R96, R11 ;  /* 0x0000006000607224 */ /* 0x010fe200078e020b */
[----:B------:R-:W-:Y:S01]  /*1150*/  PRMT R0, RZ, 0x7610, R0 ;  /* 0x00007610ff007816 */ /* 0x000fe20000000000 */
[----:B---3--:R-:W-:Y:S01]  /*1160*/  UISETP.NE.AND UP3, UPT, UR7, 0x1, UPT ;  /* 0x000000010700788c */ /* 0x008fe2000bf65270 */
[----:B-1----:R-:W-:-:S05]  /*1170*/  IADD3 R3, PT, PT, -R3, RZ, RZ ;  /* 0x000000ff03037210 */ /* 0x002fca0007ffe1ff */
[----:B------:R-:W-:Y:S01]  /*1180*/  IMAD R94, R94, R3, R20 ;  /* 0x000000035e5e7224 */ /* 0x000fe200078e0214 */
[----:B------:R-:W-:Y:S06]  /*1190*/  BRA.U UP4, `(.L_x_18) ;  /* 0x0000000104247547 */ /* 0x000fec000b800000 */
[----:B------:R-:W-:Y:S01]  /*11a0*/  ISETP.NE.AND P1, PT, R94, RZ, PT ;  /* 0x000000ff5e00720c */ /* 0x000fe20003f25270 */
[----:B------:R-:W-:Y:S01]  /*11b0*/  IMAD.MOV.U32 R0, RZ, RZ, 0x3 ;  /* 0x00000003ff007424 */ /* 0x000fe200078e00ff */
[C---:B------:R-:W-:Y:S02]  /*11c0*/  LOP3.LUT R3, R96.reuse, 0xfffffffe, RZ, 0xc0, !PT ;  /* 0xfffffffe60037812 */ /* 0x040fe400078ec0ff */
[----:B------:R-:W-:Y:S02]  /*11d0*/  ISETP.LT.U32.OR P1, PT, R96, 0x2, !P1 ;  /* 0x000000026000780c */ /* 0x000fe40004f21470 */
[----:B------:R-:W-:Y:S02]  /*11e0*/  SHF.L.U32 R0, R0, R3, RZ ;  /* 0x0000000300007219 */ /* 0x000fe400000006ff */
[----:B------:R-:W-:Y:S02]  /*11f0*/  SEL R5, RZ, 0x1, !P1 ;  /* 0x00000001ff057807 */ /* 0x000fe40004800000 */
[----:B------:R-:W-:-:S05]  /*1200*/  SEL R2, RZ, 0x2, !P1 ;  /* 0x00000002ff027807 */ /* 0x000fca0004800000 */
[----:B------:R-:W-:-:S05]  /*1210*/  IMAD.IADD R2, R5, 0x1, R2 ;  /* 0x0000000105027824 */ /* 0x000fca00078e0202 */
[----:B------:R-:W-:Y:S02]  /*1220*/  PRMT R8, R2, 0x7610, R8 ;  /* 0x0000761002087816 */ /* 0x000fe40000000008 */
.L_x_18:
[----:B------:R-:W-:Y:S05]  /*1230*/  @!P0 BRA `(.L_x_19) ;  /* 0x0000000000b88947 */ /* 0x000fea0003800000 */
[----:B------:R-:W1:Y:S01]  /*1240*/  LDC.64 R4, c[0x0][0xb18] ;  /* 0x0002c600ff047b82 */ /* 0x000e620000000a00 */
[----:B------:R-:W-:-:S07]  /*1250*/  ISETP.NE.AND P0, PT, R9, 0x1, PT ;  /* 0x000000010900780c */ /* 0x000fce0003f05270 */
[----:B------:R-:W2:Y:S08]  /*1260*/  LDC R14, c[0x0][0xb0c] ;  /* 0x0002c300ff0e7b82 */ /* 0x000eb00000000800 */
[----:B------:R-:W3:Y:S08]  /*1270*/  LDC R13, c[0x0][0x370] ;  /* 0x0000dc00ff0d7b82 */ /* 0x000ef00000000800 */
[----:B------:R-:W4:Y:S01]  /*1280*/  LDC R16, c[0x0][0x374] ;  /* 0x0000dd00ff107b82 */ /* 0x000f220000000800 */
[----:B-1----:R-:W-:-:S07]  /*1290*/  ISETP.NE.AND P1, PT, R4, 0x1, PT ;  /* 0x000000010400780c */ /* 0x002fce0003f25270 */
[----:B------:R-:W3:Y:S01]  /*12a0*/  LDC.64 R6, c[0x0][0xb10] ;  /* 0x0002c400ff067b82 */ /* 0x000ee20000000a00 */
[----:B--2---:R-:W-:-:S07]  /*12b0*/  ISETP.NE.AND P2, PT, R14, 0x1, PT ;  /* 0x000000010e00780c */ /* 0x004fce0003f45270 */
[----:B------:R-:W1:Y:S08]  /*12c0*/  LDC R12, c[0x0][0xb20] ;  /* 0x0002c800ff0c7b82 */ /* 0x000e700000000800 */
[----:B------:R-:W2:Y:S01]  /*12d0*/  LDC.64 R2, c[0x0][0xb28] ;  /* 0x0002ca00ff027b82 */ /* 0x000ea20000000a00 */
[----:B----4-:R-:W-:-:S04]  /*12e0*/  IMAD.HI.U32 R15, R16, R5, RZ ;  /* 0x00000005100f7227 */ /* 0x010fc800078e00ff */
[----:B------:R-:W-:-:S04]  /*12f0*/  IMAD.HI.U32 R5, R20, R5, RZ ;  /* 0x0000000514057227 */ /* 0x000fc800078e00ff */
[----:B---3--:R-:W-:-:S04]  /*1300*/  IMAD.HI.U32 R18, R13, R6, RZ ;  /* 0x000000060d127227 */ /* 0x008fc800078e00ff */
[C---:B------:R-:W-:Y:S01]  /*1310*/  IMAD.HI.U32 R22, R11.reuse, R6, RZ ;  /* 0x000000060b167227 */ /* 0x040fe200078e00ff */
[-C--:B------:R-:W-:Y:S02]  /*1320*/  @P2 SHF.R.U32.HI R13, RZ, R7.reuse, R18 ;  /* 0x00000007ff0d2219 */ /* 0x080fe40000011612 */
[-C--:B-1----:R-:W-:Y:S02]  /*1330*/  @P1 SHF.R.U32.HI R16, RZ, R12.reuse, R15 ;  /* 0x0000000cff101219 */ /* 0x082fe4000001160f */
[----:B------:R-:W-:Y:S02]  /*1340*/  SHF.R.U32.HI R5, RZ, R12, R5 ;  /* 0x0000000cff057219 */ /* 0x000fe40000011605 */
[----:B------:R-:W-:Y:S02]  /*1350*/  SHF.R.U32.HI R22, RZ, R7, R22 ;  /* 0x00000007ff167219 */ /* 0x000fe40000011616 */
[----:B------:R-:W-:Y:S01]  /*1360*/  SEL R5, R20, R5, !P1 ;  /* 0x0000000514057207 */ /* 0x000fe20004800000 */
[----:B--2---:R-:W-:Y:S01]  /*1370*/  IMAD.HI.U32 R18, R16, R2, RZ ;  /* 0x0000000210127227 */ /* 0x004fe200078e00ff */
[----:B------:R-:W-:-:S02]  /*1380*/  SEL R21, R11, R22, !P2 ;  /* 0x000000160b157207 */ /* 0x000fc40005000000 */
[----:B------:R-:W-:Y:S01]  /*1390*/  IADD3 R7, PT, PT, -R5, RZ, RZ ;  /* 0x000000ff05077210 */ /* 0x000fe20007ffe1ff */
[----:B------:R-:W-:Y:S01]  /*13a0*/  IMAD.HI.U32 R6, R13, R2, RZ ;  /* 0x000000020d067227 */ /* 0x000fe200078e00ff */
[----:B------:R-:W-:-:S03]  /*13b0*/  @P0 SHF.R.U32.HI R16, RZ, R3, R18 ;  /* 0x00000003ff100219 */ /* 0x000fc60000011612 */
[----:B------:R-:W-:Y:S01]  /*13c0*/  IMAD R7, R4, R7, R20 ;  /* 0x0000000704077224 */ /* 0x000fe200078e0214 */
[----:B------:R-:W-:Y:S01]  /*13d0*/  @P0 SHF.R.U32.HI R13, RZ, R3, R6 ;  /* 0x00000003ff0d0219 */ /* 0x000fe20000011606 */
[----:B------:R-:W-:-:S04]  /*13e0*/  IMAD R16, R16, R9, RZ ;  /* 0x0000000910107224 */ /* 0x000fc800078e02ff */
[----:B------:R-:W-:Y:S01]  /*13f0*/  IMAD R6, R13, R9, RZ ;  /* 0x000000090d067224 */ /* 0x000fe200078e02ff */
[----:B------:R-:W-:-:S04]  /*1400*/  ISETP.GE.AND P1, PT, R5, R16, PT ;  /* 0x000000100500720c */ /* 0x000fc80003f26270 */
[----:B------:R-:W-:Y:S01]  /*1410*/  ISETP.GE.OR P1, PT, R21, R6, P1 ;  /* 0x000000061500720c */ /* 0x000fe20000f26670 */
[----:B------:R-:W-:-:S05]  /*1420*/  IMAD.HI.U32 R6, R5, R2, RZ ;  /* 0x0000000205067227 */ /* 0x000fca00078e00ff */
[----:B------:R-:W-:-:S04]  /*1430*/  SHF.R.U32.HI R6, RZ, R3, R6 ;  /* 0x00000003ff067219 */ /* 0x000fc80000011606 */
[----:B------:R-:W-:-:S03]  /*1440*/  SEL R6, R5, R6, !P0 ;  /* 0x0000000605067207 */ /* 0x000fc60004000000 */
[----:B------:R-:W-:Y:S01]  /*1450*/  @!P1 IMAD.HI.U32 R12, R21, R2, RZ ;  /* 0x00000002150c9227 */ /* 0x000fe200078e00ff */
[----:B------:R-:W-:-:S04]  /*1460*/  IADD3 R2, PT, PT, -R6, RZ, RZ ;  /* 0x000000ff06027210 */ /* 0x000fc80007ffe1ff */
[----:B------:R-:W-:Y:S01]  /*1470*/  @!P1 SHF.R.U32.HI R12, RZ, R3, R12 ;  /* 0x00000003ff0c9219 */ /* 0x000fe2000001160c */
[----:B------:R-:W-:-:S03]  /*1480*/  IMAD R2, R9, R2, R5 ;  /* 0x0000000209027224 */ /* 0x000fc600078e0205 */
[----:B------:R-:W-:-:S05]  /*1490*/  @!P1 SEL R3, R21, R12, !P0 ;  /* 0x0000000c15039207 */ /* 0x000fca0004000000 */
[--C-:B------:R-:W-:Y:S02]  /*14a0*/  @!P1 IMAD.IADD R6, R6, 0x1, -R3.reuse ;  /* 0x0000000106069824 */ /* 0x100fe400078e0a03 */
[----:B------:R-:W-:Y:S01]  /*14b0*/  @!P1 IMAD R3, R2, R13, R3 ;  /* 0x0000000d02039224 */ /* 0x000fe200078e0203 */
[----:B------:R-:W-:Y:S01]  /*14c0*/  IADD3 R2, PT, PT, -R21, RZ, RZ ;  /* 0x000000ff15027210 */ /* 0x000fe20007ffe1ff */
[----:B------:R-:W-:Y:S02]  /*14d0*/  @!P1 IMAD R5, R6, R9, R21 ;  /* 0x0000000906059224 */ /* 0x000fe400078e0215 */
[----:B------:R-:W-:Y:S02]  /*14e0*/  @!P1 IMAD.MOV.U32 R21, RZ, RZ, R3 ;  /* 0x000000ffff159224 */ /* 0x000fe400078e0003 */
[----:B------:R-:W-:Y:S02]  /*14f0*/  IMAD R2, R14, R2, R11 ;  /* 0x000000020e027224 */ /* 0x000fe400078e020b */
[----:B------:R-:W-:-:S02]  /*1500*/  IMAD R20, R5, R4, R7 ;  /* 0x0000000405147224 */ /* 0x000fc400078e0207 */
[----:B------:R-:W-:Y:S02]  /*1510*/  IMAD R21, R21, R14, R2 ;  /* 0x0000000e15157224 */ /* 0x000fe400078e0202 */
.L_x_19:
[----:B------:R-:W-:Y:S05]  /*1520*/  BRA.U UP3, `(.L_x_20) ;  /* 0x0000000103407547 */ /* 0x000fea000b800000 */
[----:B------:R-:W1:Y:S08]  /*1530*/  LDC.64 R4, c[0x0][0xb10] ;  /* 0x0002c400ff047b82 */ /* 0x000e700000000a00 */
[----:B------:R-:W2:Y:S08]  /*1540*/  LDC.64 R2, c[0x0][0xb18] ;  /* 0x0002c600ff027b82 */ /* 0x000eb00000000a00 */
[----:B------:R-:W3:Y:S08]  /*1550*/  LDC R6, c[0x0][0xb20] ;  /* 0x0002c800ff067b82 */ /* 0x000ef00000000800 */
[----:B------:R-:W4:Y:S01]  /*1560*/  LDC R12, c[0x0][0xb0c] ;  /* 0x0002c300ff0c7b82 */ /* 0x000f220000000800 */
[----:B-1----:R-:W-:-:S05]  /*1570*/  IMAD.HI.U32 R4, R21, R4, RZ ;  /* 0x0000000415047227 */ /* 0x002fca00078e00ff */
[----:B------:R-:W-:Y:S01]  /*1580*/  SHF.R.U32.HI R4, RZ, R5, R4 ;  /* 0x00000005ff047219 */ /* 0x000fe20000011604 */
[----:B--2---:R-:W-:Y:S01]  /*1590*/  IMAD.HI.U32 R3, R20, R3, RZ ;  /* 0x0000000314037227 */ /* 0x004fe200078e00ff */
[----:B------:R-:W-:-:S04]  /*15a0*/  ISETP.NE.AND P0, PT, R2, 0x1, PT ;  /* 0x000000010200780c */ /* 0x000fc80003f05270 */
[----:B---3--:R-:W-:-:S04]  /*15b0*/  SHF.R.U32.HI R3, RZ, R6, R3 ;  /* 0x00000006ff037219 */ /* 0x008fc80000011603 */
[----:B------:R-:W-:Y:S02]  /*15c0*/  SEL R3, R20, R3, !P0 ;  /* 0x0000000314037207 */ /* 0x000fe40004000000 */
[----:B----4-:R-:W-:-:S04]  /*15d0*/  ISETP.NE.AND P1, PT, R12, 0x1, PT ;  /* 0x000000010c00780c */ /* 0x010fc80003f25270 */
[----:B------:R-:W-:-:S05]  /*15e0*/  SEL R6, R21, R4, !P1 ;  /* 0x0000000415067207 */ /* 0x000fca0004800000 */
[----:B------:R-:W-:Y:S02]  /*15f0*/  IMAD.IADD R4, R3, 0x1, -R6 ;  /* 0x0000000103047824 */ /* 0x000fe400078e0a06 */
[----:B------:R-:W-:Y:S02]  /*1600*/  IMAD.IADD R3, R6, 0x1, -R3 ;  /* 0x0000000106037824 */ /* 0x000fe400078e0a03 */
[----:B------:R-:W-:Y:S02]  /*1610*/  IMAD R21, R4, R12, R21 ;  /* 0x0000000c04157224 */ /* 0x000fe400078e0215 */
[----:B------:R-:W-:Y:S02]  /*1620*/  IMAD R20, R3, R2, R20 ;  /* 0x0000000203147224 */ /* 0x000fe400078e0214 */
.L_x_20:
[----:B------:R-:W-:Y:S05]  /*1630*/  BRA.U !UP1, `(.L_x_21) ;  /* 0x00000001090c7547 */ /* 0x000fea000b800000 */
[----:B------:R-:W-:Y:S01]  /*1640*/  UCGABAR_WAIT ;  /* 0x0000000000007dc7 */ /* 0x000fe20008000000 */
[----:B------:R-:W-:Y:S01]  /*1650*/  CCTL.IVALL ;  /* 0x00000000ff00798f */ /* 0x000fe20002000000 */
[----:B------:R-:W-:Y:S05]  /*1660*/  BRA `(.L_x_22) ;  /* 0x0000000000047947 */ /* 0x000fea0003800000 */
.L_x_21:
[----:B------:R-:W-:Y:S06]  /*1670*/  BAR.SYNC.DEFER_BLOCKING 0x0 ;  /* 0x0000000000007b1d */ /* 0x000fec0000010000 */
.L_x_22:
[----:B------:R-:W-:Y:S05]  /*1680*/  BRA.U UP2, `(.L_x_23) ;  /* 0x0000001502ec7547 */ /* 0x000fea000b800000 */
[----:B------:R-:W1:Y:S01]  /*1690*/  LDCU UR4, c[0x0][0x38c] ;  /* 0x00007180ff0477ac */ /* 0x000e620008000800 */
[----:B------:R-:W2:Y:S01]  /*16a0*/  LDC R9, c[0x0][0x370] ;  /* 0x0000dc00ff097b82 */ /* 0x000ea20000000800 */
[----:B------:R-:W-:Y:S01]  /*16b0*/  IMAD.SHL.U32 R16, R11, 0x40, RZ ;  /* 0x000000400b107824 */ /* 0x000fe200078e00ff */
[----:B------:R-:W-:Y:S01]  /*16c0*/  PLOP3.LUT P1, PT, PT, PT, UP5, 0x80, 0x8 ;  /* 0x000000000008781c */ /* 0x000fe20003f2f058 */
[----:B------:R-:W-:Y:S01]  /*16d0*/  HFMA2 R12, -RZ, RZ, 0, 0 ;  /* 0x00000000ff0c7431 */ /* 0x000fe200000001ff */
[----:B------:R-:W-:Y:S01]  /*16e0*/  UISETP.NE.AND UP1, UPT, UR10, URZ, UPT ;  /* 0x000000ff0a00728c */ /* 0x000fe2000bf25270 */
[----:B------:R-:W-:Y:S01]  /*16f0*/  ISETP.NE.AND P4, PT, R10, RZ, P5 ;  /* 0x000000ff0a00720c */ /* 0x000fe20002f85270 */
[----:B------:R-:W-:Y:S01]  /*1700*/  IMAD.MOV.U32 R15, RZ, RZ, 0x1 ;  /* 0x00000001ff0f7424 */ /* 0x000fe200078e00ff */
[----:B------:R-:W-:Y:S01]  /*1710*/  PLOP3.LUT P1, PT, P1, PT, PT, 0x8, 0x80 ;  /* 0x000000000080781c */ /* 0x000fe20000f2e170 */
[----:B------:R-:W3:Y:S01]  /*1720*/  LDC R0, c[0x0][0x374] ;  /* 0x0000dd00ff007b82 */ /* 0x000ee20000000800 */
[----:B------:R-:W-:Y:S01]  /*1730*/  IMAD.MOV.U32 R14, RZ, RZ, RZ ;  /* 0x000000ffff0e7224 */ /* 0x000fe200078e00ff */
[----:B------:R-:W-:Y:S01]  /*1740*/  MOV R8, 0x1 ;  /* 0x0000000100087802 */ /* 0x000fe20000000f00 */
[----:B------:R-:W-:Y:S01]  /*1750*/  IMAD.MOV.U32 R10, RZ, RZ, RZ ;  /* 0x000000ffff0a7224 */ /* 0x000fe200078e00ff */
[----:B------:R-:W-:Y:S01]  /*1760*/  LOP3.LUT R16, R16, 0x40, RZ, 0xc0, !PT ;  /* 0x0000004010107812 */ /* 0x000fe200078ec0ff */
[----:B------:R-:W4:Y:S01]  /*1770*/  LDCU.64 UR14, c[0x0][0x348] ;  /* 0x00006900ff0e77ac */ /* 0x000f220008000a00 */
[----:B-1----:R-:W-:-:S02]  /*1780*/  UIADD3 UR5, UPT, UPT, UR4, 0x7f, URZ ;  /* 0x0000007f04057890 */ /* 0x002fc4000fffe0ff */
[----:B------:R-:W-:Y:S02]  /*1790*/  USEL UR22, UR6, 0x2, UP1 ;  /* 0x0000000206167887 */ /* 0x000fe40008800000 */
[----:B------:R-:W-:Y:S01]  /*17a0*/  USHF.R.S32.HI UR7, URZ, 0x1f, UR5 ;  /* 0x0000001fff077899 */ /* 0x000fe20008011405 */
[----:B------:R-:W-:-:S03]  /*17b0*/  UMOV UR23, URZ ;  /* 0x000000ff00177c82 */ /* 0x000fc60008000000 */
[----:B------:R-:W-:Y:S02]  /*17c0*/  ULEA.HI UR7, UR7, UR5, URZ, 0x7 ;  /* 0x0000000507077291 */ /* 0x000fe4000f8f38ff */
[----:B------:R-:W-:Y:S02]  /*17d0*/  UIADD3 UR5, UPT, UPT, UR4, -0x1, URZ ;  /* 0xffffffff04057890 */ /* 0x000fe4000fffe0ff */
[----:B------:R-:W-:Y:S02]  /*17e0*/  USHF.R.S32.HI UR7, URZ, 0x7, UR7 ;  /* 0x00000007ff077899 */ /* 0x000fe40008011407 */
[----:B------:R-:W-:Y:S02]  /*17f0*/  UISETP.GE.U32.AND UP2, UPT, UR5, -0xff, UPT ;  /* 0xffffff010500788c */ /* 0x000fe4000bf46070 */
[----:B------:R-:W-:Y:S02]  /*1800*/  UISETP.LT.U32.AND UP0, UPT, UR7, 0xd, UPT ;  /* 0x0000000d0700788c */ /* 0x000fe4000bf01070 */
[----:B------:R-:W-:-:S02]  /*1810*/  UIADD3 UR4, UPT, UPT, UR4, 0xfe, URZ ;  /* 0x000000fe04047890 */ /* 0x000fc4000fffe0ff */
[----:B------:R-:W-:-:S04]  /*1820*/  USEL UR5, UR7, 0xd, UP0 ;  /* 0x0000000d07057887 */ /* 0x000fc80008000000 */
[----:B------:R-:W-:Y:S02]  /*1830*/  UIADD3 UR21, UPT, UPT, UR5, -0x1, URZ ;  /* 0xffffffff05157890 */ /* 0x000fe4000fffe0ff */
[----:B------:R-:W-:Y:S02]  /*1840*/  @UP2 UIADD3 UR21, UPT, UPT, UR5, URZ, URZ ;  /* 0x000000ff05152290 */ /* 0x000fe4000fffe0ff */
[----:B------:R-:W-:Y:S02]  /*1850*/  UIADD3 UR24, UPT, UPT, UR7, -UR5, URZ ;  /* 0x8000000507187290 */ /* 0x000fe4000fffe0ff */
[----:B------:R-:W-:Y:S02]  /*1860*/  UIADD3 UR13, UPT, UPT, UR21, 0x1, URZ ;  /* 0x00000001150d7890 */ /* 0x000fe4000fffe0ff */
[----:B--2-4-:R-:W-:-:S12]  /*1870*/  UIADD3 UR21, UPT, UPT, -UR21, URZ, URZ ;  /* 0x000000ff15157290 */ /* 0x014fd8000fffe1ff */
.L_x_43:
[----:B------:R-:W-:Y:S01]  /*1880*/  UISETP.NE.AND UP0, UPT, UR37, URZ, UPT ;  /* 0x000000ff2500728c */ /* 0x000fe2000bf05270 */
[----:B------:R-:W1:Y:S08]  /*1890*/  S2UR UR37, SR_CgaCtaId ;  /* 0x00000000002579c3 */ /* 0x000e700000008800 */
[----:B------:R-:W-:Y:S05]  /*18a0*/  BRA.U UP0, `(.L_x_24) ;  /* 0x0000000100347547 */ /* 0x000fea000b800000 */
[----:B------:R-:W2:Y:S01]  /*18b0*/  S2R R2, SR_CgaCtaId ;  /* 0x0000000000027919 */ /* 0x000ea20000008800 */
[----:B------:R-:W-:-:S04]  /*18c0*/  MOV R3, 0x400 ;  /* 0x0000040000037802 */ /* 0x000fc80000000f00 */
[----:B--2---:R-:W-:Y:S02]  /*18d0*/  LEA R3, R2, R3, 0x18 ;  /* 0x0000000302037211 */ /* 0x004fe400078ec0ff */
[----:B------:R-:W-:-:S03]  /*18e0*/  SHF.L.U32 R2, R8, 0x1f, RZ ;  /* 0x0000001f08027819 */ /* 0x000fc600000006ff */
[----:B------:R-:W-:-:S04]  /*18f0*/  IMAD R3, R10, 0x8, R3 ;  /* 0x000000080a037824 */ /* 0x000fc800078e0203 */
[----:B------:R-:W2:Y:S02]  /*1900*/  SYNCS.PHASECHK.TRANS64.TRYWAIT P0, [R3+URZ+0x170], R2 ;  /* 0x00017002030075a7 */ /* 0x000ea400080011ff */
[----:B--2---:R-:W-:Y:S05]  /*1910*/  @!P0 BRA `(.L_x_25) ;  /* 0x0000006400c88947 */ /* 0x004fea0003800000 */
.L_x_133:
[----:B------:R-:W-:Y:S01]  /*1920*/  VIADD R10, R10, 0x1 ;  /* 0x000000010a0a7836 */ /* 0x000fe20000000000 */
[----:B------:R2:W-:Y:S04]  /*1930*/  SYNCS.ARRIVE.TRANS64.A1T0 RZ, [R3+URZ+0x160], RZ ;  /* 0x000160ff03ff79a7 */ /* 0x0005e800081000ff */
[----:B------:R-:W-:-:S04]  /*1940*/  ISETP.NE.AND P0, PT, R10, 0x2, PT ;  /* 0x000000020a00780c */ /* 0x000fc80003f05270 */
[----:B------:R-:W-:Y:S02]  /*1950*/  SEL R10, R10, RZ, P0 ;  /* 0x000000ff0a0a7207 */ /* 0x000fe40000000000 */
[----:B--2---:R-:W-:-:S04]  /*1960*/  SEL R3, RZ, 0x1, P0 ;  /* 0x00000001ff037807 */ /* 0x004fc80000000000 */
[----:B------:R-:W-:-:S07]  /*1970*/  LOP3.LUT R8, R8, R3, RZ, 0x3c, !PT ;  /* 0x0000000308087212 */ /* 0x000fce00078e3cff */
.L_x_24:
[----:B------:R-:W-:Y:S01]  /*1980*/  UMOV UR6, 0x400 ;  /* 0x0000040000067882 */ /* 0x000fe20000000000 */
[----:B------:R-:W-:Y:S01]  /*1990*/  LEA.HI R3, R21, R21, RZ, 0x1 ;  /* 0x0000001515037211 */ /* 0x000fe200078f08ff */
[----:B-1----:R-:W-:Y:S01]  /*19a0*/  ULEA UR6, UR37, UR6, 0x18 ;  /* 0x0000000625067291 */ /* 0x002fe2000f8ec0ff */
[----:B------:R-:W-:Y:S01]  /*19b0*/  SHF.L.U32 R2, R15, 0x1f, RZ ;  /* 0x0000001f0f027819 */ /* 0x000fe200000006ff */
[----:B------:R-:W-:Y:S01]  /*19c0*/  UISETP.GE.U32.AND UP0, UPT, UR4, 0xff, UPT ;  /* 0x000000ff0400788c */ /* 0x000fe2000bf06070 */
[C---:B------:R-:W-:Y:S01]  /*19d0*/  R2UR UR9, R16.reuse ;  /* 0x00000000100972ca */ /* 0x040fe200000e0000 */
[----:B------:R-:W-:Y:S01]  /*19e0*/  ULEA UR8, UR23, UR6, 0x3 ;  /* 0x0000000617087291 */ /* 0x000fe2000f8e18ff */
[----:B------:R-:W-:Y:S01]  /*19f0*/  IMAD.SHL.U32 R3, R3, 0x40, RZ ;  /* 0x0000004003037824 */ /* 0x000fe200078e00ff */
[----:B------:R-:W-:Y:S01]  /*1a00*/  R2UR UR11, R16 ;  /* 0x00000000100b72ca */ /* 0x000fe200000e0000 */
[----:B------:R-:W-:-:S03]  /*1a10*/  UMOV UR25, URZ ;  /* 0x000000ff00197c82 */ /* 0x000fc60008000000 */
[----:B------:R-:W-:-:S03]  /*1a20*/  R2UR UR35, R3 ;  /* 0x00000000032372ca */ /* 0x000fc600000e0000 */
[----:B------:R1:W2:Y:S01]  /*1a30*/  SYNCS.PHASECHK.TRANS64.TRYWAIT P0, [UR8+0x68], R2 ;  /* 0x00006802ff0075a7 */ /* 0x0002a20008001108 */
[----:B------:R-:W-:-:S09]  /*1a40*/  R2UR UR8, R20 ;  /* 0x00000000140872ca */ /* 0x000fd200000e0000 */
[----:B------:R-:W-:-:S04]  /*1a50*/  ULOP3.LUT UR35, UR9, 0xffffff80, UR35, 0xf8, !UPT ;  /* 0xffffff8009237892 */ /* 0x000fc8000f8ef823 */
[----:B------:R-:W-:Y:S01]  /*1a60*/  ULEA UR11, UR8, UR11, 0x7 ;  /* 0x0000000b080b7291 */ /* 0x000fe2000f8e38ff */
[----:B------:R-:W-:Y:S11]  /*1a70*/  BRA.U !UP0, `(.L_x_26) ;  /* 0x0000000108bc7547 */ /* 0x000ff6000b800000 */
[----:B------:R-:W-:Y:S01]  /*1a80*/  UMOV UR16, UR21 ;  /* 0x0000001500107c82 */ /* 0x000fe20008000000 */
[----:B------:R-:W-:Y:S01]  /*1a90*/  UMOV UR17, UR23 ;  /* 0x0000001700117c82 */ /* 0x000fe20008000000 */
[----:B------:R-:W-:-:S05]  /*1aa0*/  UMOV UR34, URZ ;  /* 0x000000ff00227c82 */ /* 0x000fca0008000000 */
.L_x_32:
[----:B------:R-:W-:Y:S01]  /*1ab0*/  ULEA UR33, UR17, UR6, 0x3 ;  /* 0x0000000611217291 */ /* 0x000fe2000f8e18ff */
[----:B------:R-:W-:Y:S01]  /*1ac0*/  @P5 MOV R3, 0x8000 ;  /* 0x0000800000035802 */ /* 0x000fe20000000f00 */
[----:B-12-4-:R-:W-:Y:S10]  /*1ad0*/  @P0 BRA `(.L_x_27) ;  /* 0x00000000000c0947 */ /* 0x016ff40003800000 */
[----:B------:R-:W-:-:S04]  /*1ae0*/  SHF.L.U32 R5, R15, 0x1f, RZ ;  /* 0x0000001f0f057819 */ /* 0x000fc800000006ff */
[----:B------:R-:W2:Y:S02]  /*1af0*/  SYNCS.PHASECHK.TRANS64.TRYWAIT P0, [UR33+0x68], R5 ;  /* 0x00006805ff0075a7 */ /* 0x000ea40008001121 */
[----:B--2---:R-:W-:Y:S05]  /*1b00*/  @!P0 BRA `(.L_x_28) ;  /* 0x0000006400608947 */ /* 0x004fea0003800000 */
.L_x_27:
[----:B------:R2:W-:Y:S01]  /*1b10*/  @P5 SYNCS.ARRIVE.TRANS64 RZ, [UR33], R3 ;  /* 0x00000003ffff59a7 */ /* 0x0005e20008000021 */
[----:B------:R-:W-:Y:S02]  /*1b20*/  ULOP3.LUT UR8, UR22, 0x2, URZ, 0xfc, !UPT ;  /* 0x0000000216087892 */ /* 0x000fe4000f8efcff */
[----:B------:R-:W-:Y:S02]  /*1b30*/  UIADD3 UR16, UPT, UPT, UR16, 0x1, URZ ;  /* 0x0000000110107890 */ /* 0x000fe4000fffe0ff */
[----:B------:R-:W-:Y:S02]  /*1b40*/  UISETP.NE.AND UP0, UPT, UR8, 0x2, UPT ;  /* 0x000000020800788c */ /* 0x000fe4000bf05270 */
[----:B------:R-:W-:-:S07]  /*1b50*/  UISETP.NE.AND UP2, UPT, UR16, 0x1, UPT ;  /* 0x000000011000788c */ /* 0x000fce000bf45270 */
[----:B------:R-:W-:Y:S05]  /*1b60*/  BRA.U UP0, `(.L_x_29) ;  /* 0x0000000100047547 */ /* 0x000fea000b800000 */
[----:B------:R-:W-:Y:S05]  /*1b70*/  BPT.TRAP 0x1 ;  /* 0x000000040000795c */ /* 0x000fea0000300000 */
.L_x_29:
[----:B------:R-:W-:Y:S04]  /*1b80*/  BSSY.RECONVERGENT B0, `(.L_x_30) ;  /* 0x0000003000007945 */ /* 0x000fe80003800200 */
[----:B------:R-:W-:Y:S05]  /*1b90*/  @!P4 BRA `(.L_x_31) ;  /* 0x000000000004c947 */ /* 0x000fea0003800000 */
[----:B------:R-:W-:Y:S05]  /*1ba0*/  BPT.TRAP 0x1 ;  /* 0x000000040000795c */ /* 0x000fea0000300000 */
.L_x_31:
[----:B------:R-:W-:Y:S05]  /*1bb0*/  BSYNC.RECONVERGENT B0 ;  /* 0x0000000000007941 */ /* 0x000fea0003800200 */
.L_x_30:
[----:B------:R-:W-:Y:S02]  /*1bc0*/  UIADD3 UR23, UPT, UPT, UR17, 0x1, URZ ;  /* 0x0000000111177890 */ /* 0x000fe4000fffe0ff */
[----:B------:R-:W-:Y:S02]  /*1bd0*/  UIADD3 UR28, UP1, UPT, UR14, 0x80, URZ ;  /* 0x000000800e1c7890 */ /* 0x000fe4000ff3e0ff */
[----:B------:R-:W-:Y:S02]  /*1be0*/  UISETP.NE.AND UP0, UPT, UR23, 0xd, UPT ;  /* 0x0000000d1700788c */ /* 0x000fe4000bf05270 */
[----:B------:R-:W-:Y:S02]  /*1bf0*/  ULOP3.LUT UR33, UR33, 0xfefffff8, URZ, 0xc0, !UPT ;  /* 0xfefffff821217892 */ /* 0x000fe4000f8ec0ff */
[----:B------:R-:W-:Y:S02]  /*1c00*/  USEL UR9, URZ, 0x1, UP0 ;  /* 0x00000001ff097887 */ /* 0x000fe40008000000 */
[----:B------:R-:W-:-:S02]  /*1c10*/  USEL UR23, UR23, URZ, UP0 ;  /* 0x000000ff17177287 */ /* 0x000fc40008000000 */
[----:B------:R-:W-:Y:S02]  /*1c20*/  UIADD3 UR26, UP0, UPT, UR14, 0x180, URZ ;  /* 0x000001800e1a7890 */ /* 0x000fe4000ff1e0ff */
[----:B------:R-:W-:Y:S01]  /*1c30*/  ULEA UR8, UR23, UR6, 0x3 ;  /* 0x0000000617087291 */ /* 0x000fe2000f8e18ff */
[----:B------:R-:W-:Y:S01]  /*1c40*/  LOP3.LUT R15, R15, UR9, RZ, 0x3c, !PT ;  /* 0x000000090f0f7c12 */ /* 0x000fe2000f8e3cff */
[----:B------:R-:W-:Y:S02]  /*1c50*/  UIADD3.X UR29, UPT, UPT, URZ, UR15, URZ, UP1, !UPT ;  /* 0x0000000fff1d7290 */ /* 0x000fe40008ffe4ff */
[----:B------:R-:W-:Y:S01]  /*1c60*/  UIADD3.X UR27, UPT, UPT, URZ, UR15, URZ, UP0, !UPT ;  /* 0x0000000fff1b7290 */ /* 0x000fe200087fe4ff */
[----:B-1----:R-:W-:Y:S01]  /*1c70*/  SHF.L.U32 R2, R15, 0x1f, RZ ;  /* 0x0000001f0f027819 */ /* 0x002fe200000006ff */
[----:B------:R-:W-:Y:S01]  /*1c80*/  UMOV UR18, 0x0 ;  /* 0x0000000000127882 */ /* 0x000fe20000000000 */
[----:B------:R-:W-:Y:S01]  /*1c90*/  UMOV UR19, 0x10000000 ;  /* 0x1000000000137882 */ /* 0x000fe20000000000 */
[----:B------:R-:W-:Y:S01]  /*1ca0*/  UMOV UR10, UR34 ;  /* 0x00000022000a7c82 */ /* 0x000fe20008000000 */
[----:B------:R4:W1:Y:S01]  /*1cb0*/  SYNCS.PHASECHK.TRANS64.TRYWAIT P0, [UR8+0x68], R2 ;  /* 0x00006802ff0075a7 */ /* 0x0008620008001108 */
[----:B------:R-:W-:Y:S01]  /*1cc0*/  ULEA UR8, UR17, UR6, 0xd ;  /* 0x0000000611087291 */ /* 0x000fe2000f8e68ff */
[----:B------:R-:W-:Y:S01]  /*1cd0*/  UMOV UR12, UR36 ;  /* 0x00000024000c7c82 */ /* 0x000fe20008000000 */
[----:B------:R-:W-:-:S02]  /*1ce0*/  UMOV UR9, UR33 ;  /* 0x0000002100097c82 */ /* 0x000fc40008000000 */
[----:B------:R-:W-:Y:S02]  /*1cf0*/  UIADD3 UR32, UPT, UPT, UR8, 0x4300, URZ ;  /* 0x0000430008207890 */ /* 0x000fe4000fffe0ff */
[----:B------:R-:W-:Y:S01]  /*1d00*/  UIADD3 UR8, UPT, UPT, UR8, 0x1e300, URZ ;  /* 0x0001e30008087890 */ /* 0x000fe2000fffe0ff */
[----:B------:R-:W-:Y:S01]  /*1d10*/  UMOV UR25, UR13 ;  /* 0x0000000d00197c82 */ /* 0x000fe20008000000 */
[----:B------:R-:W-:-:S05]  /*1d20*/  UMOV UR17, UR23 ;  /* 0x0000001700117c82 */ /* 0x000fca0008000000 */
[----:B------:R2:W-:Y:S02]  /*1d30*/  UTMALDG.3D.2CTA [UR32], [UR28], desc[UR18] ;  /* 0x000012201c0075b4 */ /* 0x0005e40008211000 */
[----:B------:R4:W-:Y:S01]  /*1d40*/  UTMALDG.3D.2CTA [UR8], [UR26], desc[UR18] ;  /* 0x000012081a0075b4 */ /* 0x0009e20008211000 */
[----:B--2---:R-:W-:Y:S01]  /*1d50*/  UIADD3 UR34, UPT, UPT, UR34, 0x80, URZ ;  /* 0x0000008022227890 */ /* 0x004fe2000fffe0ff */
[----:B------:R-:W-:Y:S11]  /*1d60*/  BRA.U UP2, `(.L_x_32) ;  /* 0xfffffffd02507547 */ /* 0x000ff6000b83ffff */
.L_x_26:
[----:B----4-:R-:W-:Y:S01]  /*1d70*/  ULEA UR8, UR23, UR6, 0x3 ;  /* 0x0000000617087291 */ /* 0x010fe2000f8e18ff */
[----:B-1----:R-:W-:Y:S01]  /*1d80*/  SHF.L.U32 R2, R15, 0x1f, RZ ;  /* 0x0000001f0f027819 */ /* 0x002fe200000006ff */
[----:B------:R-:W-:Y:S01]  /*1d90*/  @!P1 SYNCS.ARRIVE.TRANS64.A1T0 RZ, [UR6+0xf8], RZ ;  /* 0x0000f8ffffff99a7 */ /* 0x000fe20008100006 */
[----:B------:R-:W-:-:S06]  /*1da0*/  UISETP.GT.AND UP0, UPT, UR7, UR5, UPT ;  /* 0x000000050700728c */ /* 0x000fcc000bf04270 */
[----:B--2---:R1:W2:Y:S03]  /*1db0*/  SYNCS.PHASECHK.TRANS64.TRYWAIT P0, [UR8+0x68], R2 ;  /* 0x00006802ff0075a7 */ /* 0x0042a60008001108 */
[----:B------:R-:W-:Y:S05]  /*1dc0*/  BRA.U !UP0, `(.L_x_33) ;  /* 0x0000000108bc7547 */ /* 0x000fea000b800000 */
[----:B------:R-:W-:Y:S01]  /*1dd0*/  UIADD3 UR26, UPT, UPT, UR24, UR25, URZ ;  /* 0x00000019181a7290 */ /* 0x000fe2000fffe0ff */
[----:B------:R-:W-:-:S11]  /*1de0*/  UMOV UR27, UR23 ;  /* 0x00000017001b7c82 */ /* 0x000fd60008000000 */
.L_x_39:
[----:B------:R-:W-:Y:S01]  /*1df0*/  ULEA UR17, UR27, UR6, 0x3 ;  /* 0x000000061b117291 */ /* 0x000fe2000f8e18ff */
[----:B--2---:R-:W-:Y:S01]  /*1e00*/  @P5 MOV R3, 0x8000 ;  /* 0x0000800000035802 */ /* 0x004fe20000000f00 */
[----:B-12---:R-:W-:Y:S10]  /*1e10*/  @P0 BRA `(.L_x_34) ;  /* 0x00000000000c0947 */ /* 0x006ff40003800000 */
[----:B------:R-:W-:-:S04]  /*1e20*/  SHF.L.U32 R5, R15, 0x1f, RZ ;  /* 0x0000001f0f057819 */ /* 0x000fc800000006ff */
[----:B------:R-:W2:Y:S02]  /*1e30*/  SYNCS.PHASECHK.TRANS64.TRYWAIT P0, [UR17+0x68], R5 ;  /* 0x00006805ff0075a7 */ /* 0x000ea40008001111 */
[----:B--2---:R-:W-:Y:S05]  /*1e40*/  @!P0 BRA `(.L_x_35) ;  /* 0x0000006000a88947 */ /* 0x004fea0003800000 */
.L_x_34:
[----:B------:R2:W-:Y:S01]  /*1e50*/  @P5 SYNCS.ARRIVE.TRANS64 RZ, [UR17], R3 ;  /* 0x00000003ffff59a7 */ /* 0x0005e20008000011 */
[----:B------:R-:W-:-:S04]  /*1e60*/  ULOP3.LUT UR8, UR22, 0x2, URZ, 0xfc, !UPT ;  /* 0x0000000216087892 */ /* 0x000fc8000f8efcff */
[----:B------:R-:W-:-:S09]  /*1e70*/  UISETP.NE.AND UP0, UPT, UR8, 0x2, UPT ;  /* 0x000000020800788c */ /* 0x000fd2000bf05270 */
[----:B------:R-:W-:Y:S05]  /*1e80*/  BRA.U UP0, `(.L_x_36) ;  /* 0x0000000100047547 */ /* 0x000fea000b800000 */
[----:B------:R-:W-:Y:S05]  /*1e90*/  BPT.TRAP 0x1 ;  /* 0x000000040000795c */ /* 0x000fea0000300000 */
.L_x_36:
[----:B------:R-:W-:Y:S04]  /*1ea0*/  BSSY.RECONVERGENT B0, `(.L_x_37) ;  /* 0x0000003000007945 */ /* 0x000fe80003800200 */
[----:B------:R-:W-:Y:S05]  /*1eb0*/  @!P4 BRA `(.L_x_38) ;  /* 0x000000000004c947 */ /* 0x000fea0003800000 */
[----:B------:R-:W-:Y:S05]  /*1ec0*/  BPT.TRAP 0x1 ;  /* 0x000000040000795c */ /* 0x000fea0000300000 */
.L_x_38:
[----:B------:R-:W-:Y:S05]  /*1ed0*/  BSYNC.RECONVERGENT B0 ;  /* 0x0000000000007941 */ /* 0x000fea0003800200 */
.L_x_37:
[----:B------:R-:W-:Y:S02]  /*1ee0*/  UIADD3 UR23, UPT, UPT, UR27, 0x1, URZ ;  /* 0x000000011b177890 */ /* 0x000fe4000fffe0ff */
[----:B------:R-:W-:Y:S02]  /*1ef0*/  UIADD3 UR32, UP1, UPT, UR14, 0x80, URZ ;  /* 0x000000800e207890 */ /* 0x000fe4000ff3e0ff */
[----:B------:R-:W-:Y:S02]  /*1f00*/  UISETP.NE.AND UP0, UPT, UR23, 0xd, UPT ;  /* 0x0000000d1700788c */ /* 0x000fe4000bf05270 */
[----:B------:R-:W-:Y:S02]  /*1f10*/  USHF.L.U32 UR18, UR25, 0x7, URZ ;  /* 0x0000000719127899 */ /* 0x000fe400080006ff */
[----:B------:R-:W-:Y:S02]  /*1f20*/  USEL UR9, URZ, 0x1, UP0 ;  /* 0x00000001ff097887 */ /* 0x000fe40008000000 */
[----:B------:R-:W-:-:S02]  /*1f30*/  USEL UR23, UR23, URZ, UP0 ;  /* 0x000000ff17177287 */ /* 0x000fc40008000000 */
[----:B------:R-:W-:Y:S02]  /*1f40*/  UIADD3 UR30, UP0, UPT, UR14, 0x180, URZ ;  /* 0x000001800e1e7890 */ /* 0x000fe4000ff1e0ff */
[----:B------:R-:W-:Y:S01]  /*1f50*/  ULEA UR8, UR23, UR6, 0x3 ;  /* 0x0000000617087291 */ /* 0x000fe2000f8e18ff */
[----:B------:R-:W-:Y:S01]  /*1f60*/  LOP3.LUT R15, R15, UR9, RZ, 0x3c, !PT ;  /* 0x000000090f0f7c12 */ /* 0x000fe2000f8e3cff */
[----:B------:R-:W-:Y:S02]  /*1f70*/  ULOP3.LUT UR17, UR17, 0xfefffff8, URZ, 0xc0, !UPT ;  /* 0xfefffff811117892 */ /* 0x000fe4000f8ec0ff */
[----:B------:R-:W-:Y:S01]  /*1f80*/  UIADD3.X UR33, UPT, UPT, URZ, UR15, URZ, UP1, !UPT ;  /* 0x0000000fff217290 */ /* 0x000fe20008ffe4ff */
[----:B-1----:R-:W-:Y:S01]  /*1f90*/  SHF.L.U32 R2, R15, 0x1f, RZ ;  /* 0x0000001f0f027819 */ /* 0x002fe200000006ff */
[----:B------:R-:W-:Y:S01]  /*1fa0*/  UIADD3.X UR31, UPT, UPT, URZ, UR15, URZ, UP0, !UPT ;  /* 0x0000000fff1f7290 */ /* 0x000fe200087fe4ff */
[----:B------:R-:W-:Y:S02]  /*1fb0*/  UMOV UR28, 0x0 ;  /* 0x00000000001c7882 */ /* 0x000fe40000000000 */
[----:B------:R4:W1:Y:S01]  /*1fc0*/  SYNCS.PHASECHK.TRANS64.TRYWAIT P0, [UR8+0x68], R2 ;  /* 0x00006802ff0075a7 */ /* 0x0008620008001108 */
[----:B------:R-:W-:Y:S01]  /*1fd0*/  ULEA UR8, UR27, UR6, 0xd ;  /* 0x000000061b087291 */ /* 0x000fe2000f8e68ff */
[----:B------:R-:W-:Y:S01]  /*1fe0*/  UMOV UR29, 0x10000000 ;  /* 0x10000000001d7882 */ /* 0x000fe20000000000 */
[----:B------:R-:W-:-:S02]  /*1ff0*/  UMOV UR19, UR35 ;  /* 0x0000002300137c82 */ /* 0x000fc40008000000 */
[----:B------:R-:W-:Y:S02]  /*2000*/  UIADD3 UR16, UPT, UPT, UR8, 0x4300, URZ ;  /* 0x0000430008107890 */ /* 0x000fe4000fffe0ff */
[----:B------:R-:W-:Y:S01]  /*2010*/  UIADD3 UR8, UPT, UPT, UR8, 0x1e300, URZ ;  /* 0x0001e30008087890 */ /* 0x000fe2000fffe0ff */
[----:B------:R-:W-:Y:S01]  /*2020*/  UMOV UR20, UR36 ;  /* 0x0000002400147c82 */ /* 0x000fe20008000000 */
[----:B------:R-:W-:Y:S01]  /*2030*/  UMOV UR12, UR36 ;  /* 0x00000024000c7c82 */ /* 0x000fe20008000000 */
[----:B------:R-:W-:Y:S01]  /*2040*/  UMOV UR9, UR17 ;  /* 0x0000001100097c82 */ /* 0x000fe20008000000 */
[----:B------:R-:W-:Y:S01]  /*2050*/  UMOV UR10, UR18 ;  /* 0x00000012000a7c82 */ /* 0x000fe20008000000 */
[----:B------:R-:W-:Y:S02]  /*2060*/  UIADD3 UR25, UPT, UPT, UR25, 0x1, URZ ;  /* 0x0000000119197890 */ /* 0x000fe4000fffe0ff */
[----:B------:R4:W-:Y:S01]  /*2070*/  UTMALDG.3D.2CTA [UR16], [UR32], desc[UR28] ;  /* 0x00001c10200075b4 */ /* 0x0009e20008211000 */
[----:B------:R-:W-:Y:S01]  /*2080*/  UMOV UR27, UR23 ;  /* 0x00000017001b7c82 */ /* 0x000fe20008000000 */
[----:B------:R-:W-:Y:S01]  /*2090*/  UISETP.NE.AND UP0, UPT, UR25, UR26, UPT ;  /* 0x0000001a1900728c */ /* 0x000fe2000bf05270 */
[----:B------:R4:W-:Y:S08]  /*20a0*/  UTMALDG.3D.2CTA [UR8], [UR30], desc[UR28] ;  /* 0x00001c081e0075b4 */ /* 0x0009f00008211000 */
[----:B----4-:R-:W-:Y:S05]  /*20b0*/  BRA.U UP0, `(.L_x_39) ;  /* 0xfffffffd004c7547 */ /* 0x010fea000b83ffff */
.L_x_33:
[----:B-1----:R-:W-:Y:S01]  /*20c0*/  LEA R2, R14, UR6, 0x3 ;  /* 0x000000060e027c11 */ /* 0x002fe2000f8e18ff */
[----:B------:R-:W-:Y:S01]  /*20d0*/  NOP ;  /* 0x0000000000007918 */ /* 0x000fe20000000000 */
[----:B--2---:R-:W-:Y:S02]  /*20e0*/  SHF.L.U32 R3, R12, 0x1f, RZ ;  /* 0x0000001f0c037819 */ /* 0x004fe400000006ff */
[----:B------:R-:W-:Y:S02]  /*20f0*/  LEA R4, R14, UR6, 0x4 ;  /* 0x000000060e047c11 */ /* 0x000fe4000f8e20ff */
[----:B------:R-:W1:Y:S02]  /*2100*/  SYNCS.PHASECHK.TRANS64.TRYWAIT P0, [R2+URZ+0x100], R3 ;  /* 0x00010003020075a7 */ /* 0x000e6400080011ff */
[----:B-1----:R-:W-:Y:S05]  /*2110*/  @!P0 BRA `(.L_x_40) ;  /* 0x00000060000c8947 */ /* 0x002fea0003800000 */
.L_x_136:
[----:B------:R-:W2:Y:S01]  /*2120*/  LDS.128 R4, [R4+0x190] ;  /* 0x0001900004047984 */ /* 0x000ea20000000c00 */
[----:B------:R-:W-:Y:S01]  /*2130*/  ISETP.GE.AND P0, PT, R40, 0x1, PT ;  /* 0x000000012800780c */ /* 0x000fe20003f06270 */
[----:B-1----:R-:W-:Y:S01]  /*2140*/  VIADD R2, R2, 0x110 ;  /* 0x0000011002027836 */ /* 0x002fe20000000000 */
[----:B------:R-:W-:Y:S01]  /*2150*/  @!PT LDS RZ, [RZ] ;  /* 0x00000000fffff984 */ /* 0x000fe20000000800 */
[----:B------:R-:W-:Y:S01]  /*2160*/  @!PT LDS RZ, [RZ] ;  /* 0x00000000fffff984 */ /* 0x000fe20000000800 */
[----:B------:R-:W-:Y:S01]  /*2170*/  @!PT LDS RZ, [RZ] ;  /* 0x00000000fffff984 */ /* 0x000fe20000000800 */
[----:B------:R-:W-:Y:S01]  /*2180*/  @!PT LDS RZ, [RZ] ;  /* 0x00000000fffff984 */ /* 0x000fe20000000800 */
[----:B------:R1:W-:Y:S06]  /*2190*/  MEMBAR.ALL.CTA ;  /* 0x0000000000007992 */ /* 0x0003ec0000008000 */
[----:B-1----:R-:W1:Y:S01]  /*21a0*/  FENCE.VIEW.ASYNC.S ;  /* 0x00000000000073c6 */ /* 0x002e620000000000 */
[----:B------:R-:W-:-:S04]  /*21b0*/  PRMT R2, RZ, 0x654, R2 ;  /* 0x00000654ff027816 */ /* 0x000fc80000000002 */
[----:B-1----:R1:W-:Y:S01]  /*21c0*/  SYNCS.ARRIVE.TRANS64.RED.A1T0 RZ, [R2+URZ], RZ ;  /* 0x000000ff02ff79a7 */ /* 0x0023e200081004ff */
[----:B--2---:R-:W-:-:S13]  /*21d0*/  LOP3.LUT P2, RZ, R6, 0x1, RZ, 0xc0, !PT ;  /* 0x0000000106ff7812 */ /* 0x004fda000784c0ff */
[----:B------:R-:W-:Y:S01]  /*21e0*/  @P2 SHF.R.U32.HI R3, RZ, 0x10, R5 ;  /* 0x00000010ff032819 */ /* 0x000fe20000011605 */
[----:B------:R-:W-:Y:S01]  /*21f0*/  VOTEU.ANY UP0, P2 ;  /* 0x0000000000ff7886 */ /* 0x000fe20001000100 */
[----:B------:R-:W-:Y:S02]  /*2200*/  @P2 MOV R13, R4 ;  /* 0x00000004000d2202 */ /* 0x000fe40000000f00 */
[----:B------:R-:W-:Y:S02]  /*2210*/  @P2 R2UR.BROADCAST UR8, R3 ;  /* 0x00000000030822ca */ /* 0x000fe400008e0000 */
[----:B------:R-:W-:-:S11]  /*2220*/  @P2 LOP3.LUT R11, R5, 0xffff, RZ, 0xc0, !PT ;  /* 0x0000ffff050b2812 */ /* 0x000fd600078ec0ff */
[----:B------:R-:W-:Y:S01]  /*2230*/  @UP0 UMOV UR36, UR8 ;  /* 0x0000000800240c82 */ /* 0x000fe20008000000 */
[----:B-1----:R-:W-:Y:S05]  /*2240*/  @!P0 BRA `(.L_x_41) ;  /* 0x0000000000b88947 */ /* 0x002fea0003800000 */
[----:B------:R-:W3:Y:S01]  /*2250*/  LDC.64 R4, c[0x0][0xb18] ;  /* 0x0002c600ff047b82 */ /* 0x000ee20000000a00 */
[----:B------:R-:W-:-:S07]  /*2260*/  ISETP.NE.AND P3, PT, R40, 0x1, PT ;  /* 0x000000012800780c */ /* 0x000fce0003f65270 */
[----:B------:R-:W1:Y:S08]  /*2270*/  LDC.64 R6, c[0x0][0xb10] ;  /* 0x0002c400ff067b82 */ /* 0x000e700000000a00 */
[----:B------:R-:W2:Y:S08]  /*2280*/  LDC R17, c[0x0][0xb20] ;  /* 0x0002c800ff117b82 */ /* 0x000eb00000000800 */
[----:B------:R-:W4:Y:S01]  /*2290*/  LDC R18, c[0x0][0xb0c] ;  /* 0x0002c300ff127b82 */ /* 0x000f220000000800 */
[----:B---3--:R-:W-:Y:S01]  /*22a0*/  IMAD.HI.U32 R22, R0, R5, RZ ;  /* 0x0000000500167227 */ /* 0x008fe200078e00ff */
[----:B------:R-:W-:-:S06]  /*22b0*/  ISETP.NE.AND P0, PT, R4, 0x1, PT ;  /* 0x000000010400780c */ /* 0x000fcc0003f05270 */
[----:B------:R-:W3:Y:S01]  /*22c0*/  LDC.64 R2, c[0x0][0xb28] ;  /* 0x0002ca00ff027b82 */ /* 0x000ee20000000a00 */
[----:B-1----:R-:W-:-:S04]  /*22d0*/  IMAD.HI.U32 R20, R9, R6, RZ ;  /* 0x0000000609147227 */ /* 0x002fc800078e00ff */
[----:B------:R-:W-:Y:S01]  /*22e0*/  IMAD.HI.U32 R24, R13, R6, RZ ;  /* 0x000000060d187227 */ /* 0x000fe200078e00ff */
[----:B------:R-:W-:Y:S02]  /*22f0*/  SHF.R.U32.HI R20, RZ, R7, R20 ;  /* 0x00000007ff147219 */ /* 0x000fe40000011614 */
[----:B--2---:R-:W-:Y:S01]  /*2300*/  SHF.R.U32.HI R19, RZ, R17, R22 ;  /* 0x00000011ff137219 */ /* 0x004fe20000011616 */
[----:B------:R-:W-:Y:S01]  /*2310*/  IMAD.HI.U32 R22, R11, R5, RZ ;  /* 0x000000050b167227 */ /* 0x000fe200078e00ff */
[----:B------:R-:W-:Y:S02]  /*2320*/  SHF.R.U32.HI R24, RZ, R7, R24 ;  /* 0x00000007ff187219 */ /* 0x000fe40000011618 */
[----:B------:R-:W-:Y:S02]  /*2330*/  SEL R19, R0, R19, !P0 ;  /* 0x0000001300137207 */ /* 0x000fe40004000000 */
[----:B------:R-:W-:Y:S02]  /*2340*/  SHF.R.U32.HI R22, RZ, R17, R22 ;  /* 0x00000011ff167219 */ /* 0x000fe40000011616 */
[----:B----4-:R-:W-:-:S02]  /*2350*/  ISETP.NE.AND P1, PT, R18, 0x1, PT ;  /* 0x000000011200780c */ /* 0x010fc40003f25270 */
[----:B------:R-:W-:Y:S02]  /*2360*/  SEL R5, R11, R22, !P0 ;  /* 0x000000160b057207 */ /* 0x000fe40004000000 */
[----:B------:R-:W-:Y:S02]  /*2370*/  SEL R21, R9, R20, !P1 ;  /* 0x0000001409157207 */ /* 0x000fe40004800000 */
[----:B------:R-:W-:Y:S01]  /*2380*/  SEL R7, R13, R24, !P1 ;  /* 0x000000180d077207 */ /* 0x000fe20004800000 */
[----:B---3--:R-:W-:Y:S01]  /*2390*/  IMAD.HI.U32 R20, R19, R2, RZ ;  /* 0x0000000213147227 */ /* 0x008fe200078e00ff */
[----:B------:R-:W-:-:S03]  /*23a0*/  IADD3 R17, PT, PT, -R5, RZ, RZ ;  /* 0x000000ff05117210 */ /* 0x000fc60007ffe1ff */
        /* <DEDUP_REMOVED lines=11> */
[----:B------:R-:W-:-:S04]  /*2460*/  @!P0 IMAD.HI.U32 R20, R7, R2, RZ ;  /* 0x0000000207148227 */ /* 0x000fc800078e00ff */
[----:B------:R-:W-:Y:S01]  /*2470*/  IMAD.MOV R2, RZ, RZ, -R6 ;  /* 0x000000ffff027224 */ /* 0x000fe200078e0a06 */
[----:B------:R-:W-:-:S03]  /*2480*/  @!P0 SHF.R.U32.HI R20, RZ, R3, R20 ;  /* 0x00000003ff148219 */ /* 0x000fc60000011614 */
[----:B------:R-:W-:Y:S01]  /*2490*/  IMAD R2, R40, R2, R5 ;  /* 0x0000000228027224 */ /* 0x000fe200078e0205 */
        /* <DEDUP_REMOVED lines=9> */
.L_x_41:
[----:B------:R-:W1:Y:S02]  /*2530*/  LDCU UR8, c[0x0][0xb30] ;  /* 0x00016600ff0877ac */ /* 0x000e640008000800 */
[----:B-1----:R-:W-:-:S09]  /*2540*/  UISETP.NE.AND UP0, UPT, UR8, 0x1, UPT ;  /* 0x000000010800788c */ /* 0x002fd2000bf05270 */
[----:B------:R-:W-:Y:S05]  /*2550*/  BRA.U UP0, `(.L_x_42) ;  /* 0x0000000100407547 */ /* 0x000fea000b800000 */
[----:B------:R-:W1:Y:S08]  /*2560*/  LDC.64 R4, c[0x0][0xb10] ;  /* 0x0002c400ff047b82 */ /* 0x000e700000000a00 */
[----:B------:R-:W2:Y:S08]  /*2570*/  LDC.64 R2, c[0x0][0xb18] ;  /* 0x0002c600ff027b82 */ /* 0x000eb00000000a00 */
[----:B------:R-:W4:Y:S08]  /*2580*/  LDC R6, c[0x0][0xb20] ;  /* 0x0002c800ff067b82 */ /* 0x000f300000000800 */
[----:B------:R-:W3:Y:S01]  /*2590*/  LDC R18, c[0x0][0xb0c] ;  /* 0x0002c300ff127b82 */ /* 0x000ee20000000800 */
[----:B-1----:R-:W-:-:S05]  /*25a0*/  IMAD.HI.U32 R4, R13, R4, RZ ;  /* 0x000000040d047227 */ /* 0x002fca00078e00ff */
[----:B------:R-:W-:Y:S01]  /*25b0*/  SHF.R.U32.HI R4, RZ, R5, R4 ;  /* 0x00000005ff047219 */ /* 0x000fe20000011604 */
[----:B--2---:R-:W-:Y:S01]  /*25c0*/  IMAD.HI.U32 R3, R11, R3, RZ ;  /* 0x000000030b037227 */ /* 0x004fe200078e00ff */
[----:B------:R-:W-:-:S04]  /*25d0*/  ISETP.NE.AND P0, PT, R2, 0x1, PT ;  /* 0x000000010200780c */ /* 0x000fc80003f05270 */
[----:B----4-:R-:W-:-:S04]  /*25e0*/  SHF.R.U32.HI R6, RZ, R6, R3 ;  /* 0x00000006ff067219 */ /* 0x010fc80000011603 */
[----:B------:R-:W-:Y:S02]  /*25f0*/  SEL R3, R11, R6, !P0 ;  /* 0x000000060b037207 */ /* 0x000fe40004000000 */
[----:B---3--:R-:W-:-:S04]  /*2600*/  ISETP.NE.AND P1, PT, R18, 0x1, PT ;  /* 0x000000011200780c */ /* 0x008fc80003f25270 */
[----:B------:R-:W-:-:S05]  /*2610*/  SEL R4, R13, R4, !P1 ;  /* 0x000000040d047207 */ /* 0x000fca0004800000 */
[----:B------:R-:W-:Y:S02]  /*2620*/  IMAD.IADD R5, R3, 0x1, -R4 ;  /* 0x0000000103057824 */ /* 0x000fe400078e0a04 */
[----:B------:R-:W-:Y:S02]  /*2630*/  IMAD.IADD R3, R4, 0x1, -R3 ;  /* 0x0000000104037824 */ /* 0x000fe400078e0a03 */
[----:B------:R-:W-:Y:S02]  /*2640*/  IMAD R13, R5, R18, R13 ;  /* 0x00000012050d7224 */ /* 0x000fe400078e020d */
[----:B------:R-:W-:-:S07]  /*2650*/  IMAD R11, R3, R2, R11 ;  /* 0x00000002030b7224 */ /* 0x000fce00078e020b */
.L_x_42:
[----:B------:R-:W-:Y:S01]  /*2660*/  VIADD R14, R14, 0x1 ;  /* 0x000000010e0e7836 */ /* 0x000fe20000000000 */
[----:B------:R-:W-:Y:S01]  /*2670*/  PLOP3.LUT P1, PT, PT, PT, PT, 0x80, 0x8 ;  /* 0x000000000008781c */ /* 0x000fe20003f2f070 */
[----:B------:R-:W-:Y:S02]  /*2680*/  IMAD.IADD R21, R13, 0x1, R96 ;  /* 0x000000010d157824 */ /* 0x000fe400078e0260 */
[----:B------:R-:W-:Y:S01]  /*2690*/  IMAD.IADD R20, R11, 0x1, R94 ;  /* 0x000000010b147824 */ /* 0x000fe200078e025e */
[----:B------:R-:W-:-:S04]  /*26a0*/  ISETP.NE.AND P0, PT, R14, 0x2, PT ;  /* 0x000000020e00780c */ /* 0x000fc80003f05270 */
[----:B------:R-:W-:Y:S02]  /*26b0*/  SEL R3, RZ, 0x1, P0 ;  /* 0x00000001ff037807 */ /* 0x000fe40000000000 */
[----:B------:R-:W-:Y:S02]  /*26c0*/  SEL R14, R14, RZ, P0 ;  /* 0x000000ff0e0e7207 */ /* 0x000fe40000000000 */
[----:B------:R-:W-:Y:S01]  /*26d0*/  LOP3.LUT R12, R12, R3, RZ, 0x3c, !PT ;  /* 0x000000030c0c7212 */ /* 0x000fe200078e3cff */
[----:B------:R-:W-:Y:S06]  /*26e0*/  @P2 BRA `(.L_x_43) ;  /* 0xfffffff000642947 */ /* 0x000fec000383ffff */
[----:B------:R-:W-:Y:S01]  /*26f0*/  UIADD3 UR6, UPT, UPT, UR6, 0x68, URZ ;  /* 0x0000006806067890 */ /* 0x000fe2000fffe0ff */
[----:B------:R-:W-:-:S03]  /*2700*/  SHF.L.U32 R3, R15, 0x1f, RZ ;  /* 0x0000001f0f037819 */ /* 0x000fc600000006ff */
[----:B------:R-:W-:-:S09]  /*2710*/  ULEA UR4, UR23, UR6, 0x3 ;  /* 0x0000000617047291 */ /* 0x000fd2000f8e18ff */
[----:B------:R-:W1:Y:S02]  /*2720*/  SYNCS.PHASECHK.TRANS64.TRYWAIT P0, [UR4], R3 ;  /* 0x00000003ff0075a7 */ /* 0x000e640008001104 */
[----:B-1----:R-:W-:Y:S05]  /*2730*/  @!P0 BRA `(.L_x_44) ;  /* 0x0000005800988947 */ /* 0x002fea0003800000 */
.L_x_138:
[----:B------:R-:W-:-:S04]  /*2740*/  UIADD3 UR5, UPT, UPT, UR23, 0x1, URZ ;  /* 0x0000000117057890 */ /* 0x000fc8000fffe0ff */
[----:B------:R-:W-:-:S04]  /*2750*/  UISETP.NE.AND UP0, UPT, UR5, 0xd, UPT ;  /* 0x0000000d0500788c */ /* 0x000fc8000bf05270 */
[----:B------:R-:W-:Y:S02]  /*2760*/  USEL UR7, URZ, 0x1, UP0 ;  /* 0x00000001ff077887 */ /* 0x000fe40008000000 */
[----:B------:R-:W-:-:S04]  /*2770*/  USEL UR5, UR5, URZ, UP0 ;  /* 0x000000ff05057287 */ /* 0x000fc80008000000 */
[----:B------:R-:W-:Y:S01]  /*2780*/  ULEA UR4, UR5, UR6, 0x3 ;  /* 0x0000000605047291 */ /* 0x000fe2000f8e18ff */
[----:B------:R-:W-:-:S04]  /*2790*/  LOP3.LUT R2, R15, UR7, RZ, 0x3c, !PT ;  /* 0x000000070f027c12 */ /* 0x000fc8000f8e3cff */
[----:B-1----:R-:W-:-:S04]  /*27a0*/  SHF.L.U32 R3, R2, 0x1f, RZ ;  /* 0x0000001f02037819 */ /* 0x002fc800000006ff */
[----:B------:R-:W1:Y:S02]  /*27b0*/  SYNCS.PHASECHK.TRANS64.TRYWAIT P0, [UR4], R3 ;  /* 0x00000003ff0075a7 */ /* 0x000e640008001104 */
[----:B-1----:R-:W-:Y:S05]  /*27c0*/  @!P0 BRA `(.L_x_45) ;  /* 0x00000058008c8947 */ /* 0x002fea0003800000 */
.L_x_140:
        /* <DEDUP_REMOVED lines=9> */
.L_x_142:
        /* <DEDUP_REMOVED lines=9> */
.L_x_144:
        /* <DEDUP_REMOVED lines=9> */
.L_x_146:
        /* <DEDUP_REMOVED lines=9> */
.L_x_148:
        /* <DEDUP_REMOVED lines=9> */
.L_x_150:
        /* <DEDUP_REMOVED lines=9> */
.L_x_152:
        /* <DEDUP_REMOVED lines=9> */
.L_x_154:
        /* <DEDUP_REMOVED lines=9> */
.L_x_156:
        /* <DEDUP_REMOVED lines=9> */
.L_x_158:
        /* <DEDUP_REMOVED lines=9> */
.L_x_160:
[----:B------:R-:W-:-:S04]  /*2d70*/  UIADD3 UR5, UPT, UPT, UR5, 0x1, URZ ;  /* 0x0000000105057890 */ /* 0x000fc8000fffe0ff */
[----:B------:R-:W-:-:S04]  /*2d80*/  UISETP.NE.AND UP0, UPT, UR5, 0xd, UPT ;  /* 0x0000000d0500788c */ /* 0x000fc8000bf05270 */
[----:B------:R-:W-:Y:S02]  /*2d90*/  USEL UR4, URZ, 0x1, UP0 ;  /* 0x00000001ff047887 */ /* 0x000fe40008000000 */
[----:B------:R-:W-:-:S04]  /*2da0*/  USEL UR5, UR5, URZ, UP0 ;  /* 0x000000ff05057287 */ /* 0x000fc80008000000 */
[----:B------:R-:W-:Y:S01]  /*2db0*/  ULEA UR5, UR5, UR6, 0x3 ;  /* 0x0000000605057291 */ /* 0x000fe2000f8e18ff */
[----:B-1----:R-:W-:-:S04]  /*2dc0*/  LOP3.LUT R3, R2, UR4, RZ, 0x3c, !PT ;  /* 0x0000000402037c12 */ /* 0x002fc8000f8e3cff */
[----:B------:R-:W-:Y:S01]  /*2dd0*/  SHF.L.U32 R3, R3, 0x1f, RZ ;  /* 0x0000001f03037819 */ /* 0x000fe200000006ff */
[----:B---3--:R-:W-:-:S07]  /*2de0*/  IMAD.U32 R0, RZ, RZ, UR5 ;  /* 0x00000005ff007e24 */ /* 0x008fce000f8e00ff */
.L_x_56:
[----:B-1----:R1:W2:Y:S02]  /*2df0*/  SYNCS.PHASECHK.TRANS64.TRYWAIT P0, [R0+URZ], R3 ;  /* 0x00000003000075a7 */ /* 0x0022a400080011ff */
[----:B--2---:R-:W-:Y:S05]  /*2e00*/  @!P0 NANOSLEEP.SYNCS 0x989680 ;  /* 0x009896800000895d */ /* 0x004fea0003900000 */
[----:B------:R-:W2:Y:S02]  /*2e10*/  @!P0 SYNCS.PHASECHK.TRANS64 P0, [R0+URZ], R3 ;  /* 0x00000003000085a7 */ /* 0x000ea400080010ff */
[----:B--2---:R-:W-:Y:S05]  /*2e20*/  @P0 EXIT ;  /* 0x000000000000094d */ /* 0x004fea0003800000 */
[----:B------:R-:W-:Y:S05]  /*2e30*/  BRA `(.L_x_56) ;  /* 0xfffffffc00ec7947 */ /* 0x000fea000383ffff */
.L_x_23:
[----:B------:R-:W-:-:S04]  /*2e40*/  UISETP.NE.AND UP1, UPT, UR37, URZ, UPT ;  /* 0x000000ff2500728c */ /* 0x000fc8000bf25270 */
[----:B------:R-:W-:-:S09]  /*2e50*/  UISETP.NE.OR UP1, UPT, UR10, 0x1, UP1 ;  /* 0x000000010a00788c */ /* 0x000fd20008f25670 */
[----:B------:R-:W-:Y:S05]  /*2e60*/  BRA.U UP1, `(.L_x_57) ;  /* 0x00000005014c7547 */ /* 0x000fea000b800000 */
[----:B------:R-:W-:Y:S01]  /*2e70*/  HFMA2 R11, -RZ, RZ, 0, 0 ;  /* 0x00000000ff0b7431 */ /* 0x000fe200000001ff */
[----:B------:R-:W-:Y:S01]  /*2e80*/  ISETP.GE.U32.AND P2, PT, R10, 0x2, PT ;  /* 0x000000020a00780c */ /* 0x000fe20003f46070 */
[----:B------:R-:W-:Y:S01]  /*2e90*/  IMAD.MOV.U32 R12, RZ, RZ, 0x1 ;  /* 0x00000001ff0c7424 */ /* 0x000fe200078e00ff */
[----:B------:R-:W-:Y:S01]  /*2ea0*/  CS2R R8, SRZ ;  /* 0x0000000000087805 */ /* 0x000fe2000001ff00 */
[----:B------:R-:W-:Y:S01]  /*2eb0*/  IMAD.MOV.U32 R3, RZ, RZ, RZ ;  /* 0x000000ffff037224 */ /* 0x000fe200078e00ff */
[----:B------:R-:W-:Y:S01]  /*2ec0*/  UMOV UR4, 0x400 ;  /* 0x0000040000047882 */ /* 0x000fe20000000000 */
[----:B------:R-:W-:Y:S01]  /*2ed0*/  UMOV UR6, URZ ;  /* 0x000000ff00067c82 */ /* 0x000fe20008000000 */
[----:B------:R-:W-:-:S12]  /*2ee0*/  ULEA UR37, UR37, UR4, 0x18 ;  /* 0x0000000425257291 */ /* 0x000fd8000f8ec0ff */
.L_x_61:
[----:B------:R-:W-:Y:S02]  /*2ef0*/  LEA R0, R3, UR37, 0x3 ;  /* 0x0000002503007c11 */ /* 0x000fe4000f8e18ff */
[----:B------:R-:W-:-:S03]  /*2f00*/  SHF.L.U32 R5, R8, 0x1f, RZ ;  /* 0x0000001f08057819 */ /* 0x000fc600000006ff */
[----:B------:R-:W-:Y:S01]  /*2f10*/  VIADD R4, R0, 0x170 ;  /* 0x0000017000047836 */ /* 0x000fe20000000000 */
[----:B------:R-:W1:Y:S02]  /*2f20*/  SYNCS.PHASECHK.TRANS64.TRYWAIT P0, [R0+URZ+0x160], R5 ;  /* 0x00016005000075a7 */ /* 0x000e6400080011ff */
[----:B-1----:R-:W-:Y:S05]  /*2f30*/  @!P0 BRA `(.L_x_58) ;  /* 0x0000005400b88947 */ /* 0x002fea0003800000 */
.L_x_161:
[----:B------:R-:W-:Y:S01]  /*2f40*/  ULEA UR5, UR6, UR37, 0x3 ;  /* 0x0000002506057291 */ /* 0x000fe2000f8e18ff */
[----:B------:R-:W-:Y:S01]  /*2f50*/  PRMT R4, RZ, 0x654, R4 ;  /* 0x00000654ff047816 */ /* 0x000fe20000000004 */
[----:B-1----:R-:W-:Y:S01]  /*2f60*/  @!P2 IMAD.MOV.U32 R5, RZ, RZ, 0x10 ;  /* 0x00000010ff05a424 */ /* 0x002fe200078e00ff */
[----:B------:R-:W-:Y:S01]  /*2f70*/  SHF.L.U32 R7, R12, 0x1f, RZ ;  /* 0x0000001f0c077819 */ /* 0x000fe200000006ff */
[----:B------:R-:W-:Y:S01]  /*2f80*/  UIADD3 UR4, UPT, UPT, UR5, 0x100, URZ ;  /* 0x0000010005047890 */ /* 0x000fe2000fffe0ff */
[----:B------:R1:W-:Y:S05]  /*2f90*/  SYNCS.ARRIVE.TRANS64.RED.A1T0 RZ, [R4+URZ], RZ ;  /* 0x000000ff04ff79a7 */ /* 0x0003ea00081004ff */
[----:B------:R-:W-:Y:S01]  /*2fa0*/  IMAD.U32 R13, RZ, RZ, UR4 ;  /* 0x00000004ff0d7e24 */ /* 0x000fe2000f8e00ff */
[----:B------:R-:W2:Y:S04]  /*2fb0*/  SYNCS.PHASECHK.TRANS64.TRYWAIT P0, [UR5+0x110], R7 ;  /* 0x00011007ff0075a7 */ /* 0x000ea80008001105 */
[----:B------:R-:W-:Y:S01]  /*2fc0*/  PRMT R13, R10, 0x654, R13 ;  /* 0x000006540a0d7816 */ /* 0x000fe2000000000d */
[----:B-12---:R-:W-:Y:S06]  /*2fd0*/  @!P0 BRA `(.L_x_59) ;  /* 0x0000005400a48947 */ /* 0x006fec0003800000 */
.L_x_163:
[----:B------:R-:W-:Y:S01]  /*2fe0*/  ULEA UR4, UR6, UR37, 0x4 ;  /* 0x0000002506047291 */ /* 0x000fe2000f8e20ff */
[----:B------:R-:W-:Y:S01]  /*2ff0*/  SEL R2, R13, R2, !P2 ;  /* 0x000000020d027207 */ /* 0x000fe20005000000 */
[----:B------:R-:W-:Y:S01]  /*3000*/  UIADD3 UR5, UPT, UPT, UR5, 0x100, URZ ;  /* 0x0000010005057890 */ /* 0x000fe2000fffe0ff */
[----:B-1----:R-:W-:Y:S01]  /*3010*/  LEA R0, R11, UR37, 0x3 ;  /* 0x000000250b007c11 */ /* 0x002fe2000f8e18ff */
[----:B------:R-:W-:Y:S01]  /*3020*/  UIADD3 UR4, UPT, UPT, UR4, 0x190, URZ ;  /* 0x0000019004047890 */ /* 0x000fe2000fffe0ff */
[----:B------:R1:W-:Y:S01]  /*3030*/  @!P2 SYNCS.ARRIVE.TRANS64.RED RZ, [R2+URZ], R5 ;  /* 0x0000000502ffa9a7 */ /* 0x0003e200080004ff */
[----:B------:R-:W-:Y:S01]  /*3040*/  UIADD3 UR6, UPT, UPT, UR6, 0x1, URZ ;  /* 0x0000000106067890 */ /* 0x000fe2000fffe0ff */
[----:B------:R-:W-:-:S03]  /*3050*/  VIADD R3, R3, 0x1 ;  /* 0x0000000103037836 */ /* 0x000fc60000000000 */
[----:B------:R-:W-:Y:S02]  /*3060*/  UISETP.NE.AND UP0, UPT, UR6, 0x2, UPT ;  /* 0x000000020600788c */ /* 0x000fe4000bf05270 */
[----:B------:R-:W-:Y:S01]  /*3070*/  ISETP.NE.AND P0, PT, R3, 0x2, PT ;  /* 0x000000020300780c */ /* 0x000fe20003f05270 */
[----:B------:R-:W-:Y:S06]  /*3080*/  UGETNEXTWORKID.BROADCAST [UR4], [UR5] ;  /* 0x00000000040073ca */ /* 0x000fec0008000100 */
[----:B------:R-:W-:Y:S02]  /*3090*/  USEL UR4, URZ, 0x1, UP0 ;  /* 0x00000001ff047887 */ /* 0x000fe40008000000 */
[----:B------:R-:W-:-:S04]  /*30a0*/  USEL UR6, UR6, URZ, UP0 ;  /* 0x000000ff06067287 */ /* 0x000fc80008000000 */
[----:B------:R-:W-:Y:S02]  /*30b0*/  LOP3.LUT R12, R12, UR4, RZ, 0x3c, !PT ;  /* 0x000000040c0c7c12 */ /* 0x000fe4000f8e3cff */
[----:B-1----:R-:W-:-:S04]  /*30c0*/  SHF.L.U32 R5, R9, 0x1f, RZ ;  /* 0x0000001f09057819 */ /* 0x002fc800000006ff */
[----:B------:R-:W1:Y:S02]  /*30d0*/  SYNCS.PHASECHK.TRANS64.TRYWAIT P1, [R0+URZ+0x100], R5 ;  /* 0x00010005000075a7 */ /* 0x000e6400080211ff */
[----:B-1----:R-:W-:Y:S05]  /*30e0*/  @!P1 BRA `(.L_x_60) ;  /* 0x0000005400789947 */ /* 0x002fea0003800000 */
.L_x_164:
[----:B------:R-:W-:Y:S01]  /*30f0*/  LEA R4, R11, UR37, 0x4 ;  /* 0x000000250b047c11 */ /* 0x000fe2000f8e20ff */
[----:B-1----:R-:W-:Y:S01]  /*3100*/  VIADD R0, R0, 0x110 ;  /* 0x0000011000007836 */ /* 0x002fe20000000000 */
[----:B------:R-:W-:Y:S01]  /*3110*/  SEL R3, R3, RZ, P0 ;  /* 0x000000ff03037207 */ /* 0x000fe20000000000 */
[----:B------:R-:W-:-:S03]  /*3120*/  VIADD R11, R11, 0x1 ;  /* 0x000000010b0b7836 */ /* 0x000fc60000000000 */
[----:B------:R-:W1:Y:S01]  /*3130*/  LDS.128 R4, [R4+0x190] ;  /* 0x0001900004047984 */ /* 0x000e620000000c00 */
[----:B------:R-:W-:Y:S02]  /*3140*/  PRMT R0, RZ, 0x654, R0 ;  /* 0x00000654ff007816 */ /* 0x000fe40000000000 */
[C---:B------:R-:W-:Y:S01]  /*3150*/  ISETP.NE.AND P1, PT, R11.reuse, 0x2, PT ;  /* 0x000000020b00780c */ /* 0x040fe20003f25270 */
[----:B------:R-:W-:Y:S01]  /*3160*/  @!PT LDS RZ, [RZ] ;  /* 0x00000000fffff984 */ /* 0x000fe20000000800 */
[----:B------:R-:W-:Y:S01]  /*3170*/  @!PT LDS RZ, [RZ] ;  /* 0x00000000fffff984 */ /* 0x000fe20000000800 */
[----:B------:R-:W-:Y:S01]  /*3180*/  @!PT LDS RZ, [RZ] ;  /* 0x00000000fffff984 */ /* 0x000fe20000000800 */
[----:B------:R-:W-:Y:S01]  /*3190*/  @!PT LDS RZ, [RZ] ;  /* 0x00000000fffff984 */ /* 0x000fe20000000800 */
[----:B------:R2:W-:Y:S06]  /*31a0*/  MEMBAR.ALL.CTA ;  /* 0x0000000000007992 */ /* 0x0005ec0000008000 */
[----:B--2---:R-:W2:Y:S01]  /*31b0*/  FENCE.VIEW.ASYNC.S ;  /* 0x00000000000073c6 */ /* 0x004ea20000000000 */
[----:B------:R-:W-:Y:S01]  /*31c0*/  SEL R11, R11, RZ, P1 ;  /* 0x000000ff0b0b7207 */ /* 0x000fe20000800000 */
[----:B--2---:R2:W-:Y:S01]  /*31d0*/  SYNCS.ARRIVE.TRANS64.RED.A1T0 RZ, [R0+URZ], RZ ;  /* 0x000000ff00ff79a7 */ /* 0x0045e200081004ff */
[----:B-1----:R-:W-:-:S02]  /*31e0*/  LOP3.LUT P3, RZ, R6, 0x1, RZ, 0xc0, !PT ;  /* 0x0000000106ff7812 */ /* 0x002fc4000786c0ff */
[----:B------:R-:W-:-:S04]  /*31f0*/  SEL R5, RZ, 0x1, P0 ;  /* 0x00000001ff057807 */ /* 0x000fc80000000000 */
[----:B------:R-:W-:Y:S02]  /*3200*/  LOP3.LUT R8, R8, R5, RZ, 0x3c, !PT ;  /* 0x0000000508087212 */ /* 0x000fe400078e3cff */
[----:B--2---:R-:W-:-:S04]  /*3210*/  SEL R0, RZ, 0x1, P1 ;  /* 0x00000001ff007807 */ /* 0x004fc80000800000 */
[----:B------:R-:W-:Y:S01]  /*3220*/  LOP3.LUT R9, R9, R0, RZ, 0x3c, !PT ;  /* 0x0000000009097212 */ /* 0x000fe200078e3cff */
[----:B------:R-:W-:Y:S06]  /*3230*/  @P3 BRA `(.L_x_61) ;  /* 0xfffffffc002c3947 */ /* 0x000fec000383ffff */
[----:B------:R-:W-:Y:S01]  /*3240*/  ULEA UR5, UR6, UR37, 0x3 ;  /* 0x0000002506057291 */ /* 0x000fe2000f8e18ff */
[----:B------:R-:W-:-:S08]  /*3250*/  SHF.L.U32 R3, R12, 0x1f, RZ ;  /* 0x0000001f0c037819 */ /* 0x000fd000000006ff */
[----:B------:R-:W1:Y:S02]  /*3260*/  SYNCS.PHASECHK.TRANS64 P0, [UR5+0x110], R3 ;  /* 0x00011003ff0075a7 */ /* 0x000e640008001005 */
[----:B-1----:R-:W-:Y:S05]  /*3270*/  @P0 BRA `(.L_x_62) ;  /* 0x0000000000080947 */ /* 0x002fea0003800000 */
[----:B------:R-:W1:Y:S02]  /*3280*/  SYNCS.PHASECHK.TRANS64.TRYWAIT P0, [UR5+0x110], R3 ;  /* 0x00011003ff0075a7 */ /* 0x000e640008001105 */
[----:B-1----:R-:W-:Y:S05]  /*3290*/  @!P0 BRA `(.L_x_63) ;  /* 0x0000005400208947 */ /* 0x002fea0003800000 */
.L_x_62:
[----:B------:R-:W-:-:S04]  /*32a0*/  UIADD3 UR4, UPT, UPT, UR6, 0x1, URZ ;  /* 0x0000000106047890 */ /* 0x000fc8000fffe0ff */
[----:B------:R-:W-:-:S04]  /*32b0*/  UISETP.NE.AND UP0, UPT, UR4, 0x2, UPT ;  /* 0x000000020400788c */ /* 0x000fc8000bf05270 */
[----:B------:R-:W-:Y:S02]  /*32c0*/  USEL UR7, URZ, 0x1, UP0 ;  /* 0x00000001ff077887 */ /* 0x000fe40008000000 */
[----:B------:R-:W-:-:S04]  /*32d0*/  USEL UR4, UR4, URZ, UP0 ;  /* 0x000000ff04047287 */ /* 0x000fc80008000000 */
[----:B------:R-:W-:Y:S01]  /*32e0*/  ULEA UR4, UR4, UR37, 0x3 ;  /* 0x0000002504047291 */ /* 0x000fe2000f8e18ff */
[----:B-1----:R-:W-:-:S04]  /*32f0*/  LOP3.LUT R3, R12, UR7, RZ, 0x3c, !PT ;  /* 0x000000070c037c12 */ /* 0x002fc8000f8e3cff */
[----:B------:R-:W-:-:S04]  /*3300*/  SHF.L.U32 R0, R3, 0x1f, RZ ;  /* 0x0000001f03007819 */ /* 0x000fc800000006ff */
[----:B------:R-:W1:Y:S02]  /*3310*/  SYNCS.PHASECHK.TRANS64 P0, [UR4+0x110], R0 ;  /* 0x00011000ff0075a7 */ /* 0x000e640008001004 */
[----:B-1----:R-:W-:Y:S05]  /*3320*/  @P0 EXIT ;  /* 0x000000000000094d */ /* 0x002fea0003800000 */
[----:B------:R-:W-:Y:S02]  /*3330*/  SHF.L.U32 R3, R3, 0x1f, RZ ;  /* 0x0000001f03037819 */ /* 0x000fe400000006ff */
[----:B------:R-:W-:-:S07]  /*3340*/  MOV R0, UR4 ;  /* 0x0000000400007c02 */ /* 0x000fce0008000f00 */
.L_x_64:
[----:B-1----:R1:W2:Y:S02]  /*3350*/  SYNCS.PHASECHK.TRANS64.TRYWAIT P0, [R0+URZ+0x110], R3 ;  /* 0x00011003000075a7 */ /* 0x0022a400080011ff */
[----:B--2---:R-:W-:Y:S05]  /*3360*/  @!P0 NANOSLEEP.SYNCS 0x989680 ;  /* 0x009896800000895d */ /* 0x004fea0003900000 */
[----:B------:R-:W2:Y:S02]  /*3370*/  @!P0 SYNCS.PHASECHK.TRANS64 P0, [R0+URZ+0x110], R3 ;  /* 0x00011003000085a7 */ /* 0x000ea400080010ff */
[----:B--2---:R-:W-:Y:S05]  /*3380*/  @P0 EXIT ;  /* 0x000000000000094d */ /* 0x004fea0003800000 */
[----:B------:R-:W-:Y:S05]  /*3390*/  BRA `(.L_x_64) ;  /* 0xfffffffc00ec7947 */ /* 0x000fea000383ffff */
.L_x_57:
[----:B------:R-:W-:Y:S05]  /*33a0*/  BRA.U UP4, `(.L_x_65) ;  /* 0x0000001104d87547 */ /* 0x000fea000b800000 */
[----:B------:R-:W-:Y:S01]  /*33b0*/  UMOV UR6, 0x40 ;  /* 0x0000004000067882 */ /* 0x000fe20000000000 */
[----:B------:R-:W-:Y:S01]  /*33c0*/  NOP ;  /* 0x0000000000007918 */ /* 0x000fe20000000000 */
[----:B------:R-:W-:Y:S01]  /*33d0*/  ULEA UR6, UR37, UR6, 0x18 ;  /* 0x0000000625067291 */ /* 0x000fe2000f8ec0ff */
[----:B------:R-:W-:Y:S02]  /*33e0*/  UMOV UR7, 0x400 ;  /* 0x0000040000077882 */ /* 0x000fe40000000000 */
[----:B------:R-:W-:-:S06]  /*33f0*/  ULEA UR37, UR37, UR7, 0x18 ;  /* 0x0000000725257291 */ /* 0x000fcc000f8ec0ff */
[----:B------:R-:W1:Y:S02]  /*3400*/  LDS.U8 R2, [UR6+0x1c] ;  /* 0x00001c06ff027984 */ /* 0x000e640008000000 */
[----:B-1----:R-:W-:-:S13]  /*3410*/  ISETP.NE.AND P0, PT, R2, RZ, PT ;  /* 0x000000ff0200720c */ /* 0x002fda0003f05270 */
[----:B------:R-:W-:Y:S05]  /*3420*/  @P0 BRA `(.L_x_66) ;  /* 0x0000000400080947 */ /* 0x000fea0003800000 */
[----:B------:R-:W-:Y:S02]  /*3430*/  UISETP.NE.U32.AND UP0, UPT, UR5, 0x1, UPT ;  /* 0x000000010500788c */ /* 0x000fe4000bf05070 */
[----:B------:R-:W-:-:S07]  /*3440*/  UIADD3 UR8, UPT, UPT, UR6, 0x8, URZ ;  /* 0x0000000806087890 */ /* 0x000fce000fffe0ff */
[----:B------:R-:W-:Y:S05]  /*3450*/  BRA.U !UP0, `(.L_x_67) ;  /* 0x00000001089c7547 */ /* 0x000fea000b800000 */
[----:B------:R-:W-:Y:S01]  /*3460*/  ELECT P0, URZ, PT ;  /* 0x0000000000ff782f */ /* 0x000fe20003800000 */
[----:B------:R-:W-:-:S12]  /*3470*/  BSSY B0, `(.L_x_67) ;  /* 0x0000025000007945 */ /* 0x000fd80003800000 */
[----:B------:R-:W-:Y:S05]  /*3480*/  @!P0 BRA `(.L_x_68) ;  /* 0x00000000008c8947 */ /* 0x000fea0003800000 */
[----:B------:R-:W-:-:S05]  /*3490*/  UMOV UR7, 0x10 ;  /* 0x0000001000077882 */ /* 0x000fca0000000000 */
[----:B------:R-:W-:Y:S04]  /*34a0*/  DEPBAR.LE SB1, 0x36 ;  /* 0x00009d800000791a */ /* 0x000fe80000000000 */
[----:B------:R-:W1:Y:S02]  /*34b0*/  UTCATOMSWS.2CTA.FIND_AND_SET.ALIGN UP1, UR7, UR7 ;  /* 0x00000007000775e3 */ /* 0x000e640008220800 */
[----:B-1----:R-:W-:Y:S01]  /*34c0*/  MOV R11, UR7 ;  /* 0x00000007000b7c02 */ /* 0x002fe20008000f00 */
[----:B------:R-:W-:Y:S06]  /*34d0*/  BRA.U UP1, `(.L_x_69) ;  /* 0x0000000101187547 */ /* 0x000fec000b800000 */
.L_x_70:
[----:B------:R-:W-:Y:S05]  /*34e0*/  NANOSLEEP 0x64 ;  /* 0x000000640000795d */ /* 0x000fea0003800000 */
[----:B------:R-:W-:-:S05]  /*34f0*/  UMOV UR7, 0x10 ;  /* 0x0000001000077882 */ /* 0x000fca0000000000 */
[----:B------:R-:W-:Y:S04]  /*3500*/  DEPBAR.LE SB1, 0x36 ;  /* 0x00009d800000791a */ /* 0x000fe80000000000 */
[----:B------:R-:W1:Y:S02]  /*3510*/  UTCATOMSWS.2CTA.FIND_AND_SET.ALIGN UP1, UR7, UR7 ;  /* 0x00000007000775e3 */ /* 0x000e640008220800 */
[----:B-1----:R-:W-:Y:S01]  /*3520*/  MOV R11, UR7 ;  /* 0x00000007000b7c02 */ /* 0x002fe20008000f00 */
[----:B------:R-:W-:Y:S05]  /*3530*/  BRA.U !UP1, `(.L_x_70) ;  /* 0xfffffffd09e87547 */ /* 0x000fea000b83ffff */
.L_x_69:
[----:B------:R-:W1:Y:S01]  /*3540*/  LDS R5, [UR6+0x10] ;  /* 0x00001006ff057984 */ /* 0x000e620008000800 */
[----:B------:R-:W-:Y:S01]  /*3550*/  IMAD.U32 R3, RZ, RZ, UR37 ;  /* 0x00000025ff037e24 */ /* 0x000fe2000f8e00ff */
[----:B------:R-:W-:-:S03]  /*3560*/  MOV R2, UR4 ;  /* 0x0000000400027c02 */ /* 0x000fc60008000f00 */
[----:B------:R-:W-:Y:S01]  /*3570*/  VIADD R3, R3, 0x1b0 ;  /* 0x000001b003037836 */ /* 0x000fe20000000000 */
[----:B-1----:R-:W-:-:S04]  /*3580*/  SHF.L.U32 R5, R5, 0x1f, RZ ;  /* 0x0000001f05057819 */ /* 0x002fc800000006ff */
[----:B------:R-:W1:Y:S02]  /*3590*/  SYNCS.PHASECHK.TRANS64.TRYWAIT P0, [UR6+0x8], R5 ;  /* 0x00000805ff0075a7 */ /* 0x000e640008001106 */
[----:B-1----:R-:W-:Y:S05]  /*35a0*/  @P0 BRA `(.L_x_71) ;  /* 0x0000000000080947 */ /* 0x002fea0003800000 */
[----:B------:R-:W1:Y:S02]  /*35b0*/  SYNCS.PHASECHK.TRANS64.TRYWAIT P0, [UR6+0x8], R5 ;  /* 0x00000805ff0075a7 */ /* 0x000e640008001106 */
[----:B-1----:R-:W-:Y:S05]  /*35c0*/  @!P0 BRA `(.L_x_72) ;  /* 0x00000050006c8947 */ /* 0x002fea0003800000 */
.L_x_71:
[----:B-1----:R-:W-:Y:S01]  /*35d0*/  HFMA2 R4, -RZ, RZ, 0, 5.9604644775390625e-08 ;  /* 0x00000001ff047431 */ /* 0x002fe200000001ff */
[----:B------:R-:W-:Y:S01]  /*35e0*/  UPRMT UR7, UR4, 0x654, UR8 ;  /* 0x0000065404077896 */ /* 0x000fe20008000008 */
[----:B------:R-:W-:Y:S01]  /*35f0*/  IMAD.MOV.U32 R6, RZ, RZ, 0xffff ;  /* 0x0000ffffff067424 */ /* 0x000fe200078e00ff */
[----:B------:R-:W-:Y:S01]  /*3600*/  PRMT R2, R2, 0x654, R3 ;  /* 0x0000065402027816 */ /* 0x000fe20000000003 */
[----:B------:R-:W-:Y:S02]  /*3610*/  IMAD.MOV.U32 R5, RZ, RZ, 0x4 ;  /* 0x00000004ff057424 */ /* 0x000fe400078e00ff */
[----:B------:R-:W-:Y:S01]  /*3620*/  IMAD.SHL.U32 R9, R11, 0x20, RZ ;  /* 0x000000200b097824 */ /* 0x000fe200078e00ff */
[----:B------:R-:W-:Y:S02]  /*3630*/  MOV R3, UR7 ;  /* 0x0000000700037c02 */ /* 0x000fe40008000f00 */
[-C--:B------:R-:W-:Y:S01]  /*3640*/  SHF.L.U32 R7, R6, R11.reuse, RZ ;  /* 0x0000000b06077219 */ /* 0x080fe200000006ff */
[----:B------:R1:W-:Y:S01]  /*3650*/  SYNCS.ARRIVE.TRANS64.RED RZ, [UR7], R5 ;  /* 0x00000005ffff79a7 */ /* 0x0003e20008000407 */
[----:B------:R-:W-:Y:S01]  /*3660*/  SHF.L.U32 R6, R4, R11, RZ ;  /* 0x0000000b04067219 */ /* 0x000fe200000006ff */
[----:B------:R1:W-:Y:S04]  /*3670*/  STS [UR37+0x1b0], R9 ;  /* 0x0001b009ff007988 */ /* 0x0003e80008000825 */
[----:B------:R1:W-:Y:S04]  /*3680*/  STAS [R2.64], R11 ;  /* 0x0000000b02007dbd */ /* 0x0003e8000c0008ff */
[----:B------:R1:W-:Y:S04]  /*3690*/  ATOMS.OR RZ, [UR6+0x14], R7 ;  /* 0x00001407ffff798c */ /* 0x0003e8000b000006 */
[----:B------:R1:W-:Y:S04]  /*36a0*/  ATOMS.OR RZ, [UR6+0x18], R6 ;  /* 0x00001806ffff798c */ /* 0x0003e8000b000006 */
[----:B------:R1:W-:Y:S02]  /*36b0*/  ATOMS.XOR RZ, [UR6+0x10], R4 ;  /* 0x00001004ffff798c */ /* 0x0003e4000b800006 */
.L_x_68:
[----:B------:R-:W-:Y:S05]  /*36c0*/  BSYNC B0 ;  /* 0x0000000000007941 */ /* 0x000fea0003800000 */
.L_x_67:
[----:B------:R-:W-:Y:S05]  /*36d0*/  BRA.U UP0, `(.L_x_73) ;  /* 0x00000001006c7547 */ /* 0x000fea000b800000 */
[----:B------:R-:W-:-:S03]  /*36e0*/  UMOV UR7, 0xffffffff ;  /* 0xffffffff00077882 */ /* 0x000fc60000000000 */
[----:B------:R-:W-:Y:S05]  /*36f0*/  BRA.DIV UR7, `(.L_x_74) ;  /* 0x0000005207387947 */ /* 0x000fea000b800000 */
[----:B------:R-:W-:-:S13]  /*3700*/  ELECT P6, URZ, PT ;  /* 0x0000000000ff782f */ /* 0x000fda00038c0000 */
.L_x_168:
[----:B------:R-:W-:Y:S05]  /*3710*/  @!P6 BRA `(.L_x_73) ;  /* 0x00000000005ce947 */ /* 0x000fea0003800000 */
[----:B-1----:R-:W1:Y:S02]  /*3720*/  LDS R3, [UR6+0x10] ;  /* 0x00001006ff037984 */ /* 0x002e640008000800 */
[----:B-1----:R-:W-:-:S04]  /*3730*/  SHF.L.U32 R3, R3, 0x1f, RZ ;  /* 0x0000001f03037819 */ /* 0x002fc800000006ff */
[----:B------:R-:W1:Y:S02]  /*3740*/  SYNCS.PHASECHK.TRANS64.TRYWAIT P0, [UR6+0x8], R3 ;  /* 0x00000803ff0075a7 */ /* 0x000e640008001106 */
[----:B-1----:R-:W-:Y:S05]  /*3750*/  @P0 BRA `(.L_x_75) ;  /* 0x0000000000080947 */ /* 0x002fea0003800000 */
[----:B------:R-:W1:Y:S02]  /*3760*/  SYNCS.PHASECHK.TRANS64.TRYWAIT P0, [UR6+0x8], R3 ;  /* 0x00000803ff0075a7 */ /* 0x000e640008001106 */
[----:B-1----:R-:W-:Y:S05]  /*3770*/  @!P0 BRA `(.L_x_76) ;  /* 0x0000005000388947 */ /* 0x002fea0003800000 */
.L_x_75:
[----:B------:R-:W2:Y:S01]  /*3780*/  LDS R5, [UR37+0x1b0] ;  /* 0x0001b025ff057984 */ /* 0x000ea20008000800 */
[----:B-1----:R-:W-:Y:S02]  /*3790*/  HFMA2 R2, -RZ, RZ, 0, 5.9604644775390625e-08 ;  /* 0x00000001ff027431 */ /* 0x002fe400000001ff */
[----:B------:R-:W-:Y:S01]  /*37a0*/  IMAD.MOV.U32 R3, RZ, RZ, 0xffff ;  /* 0x0000ffffff037424 */ /* 0x000fe200078e00ff */
[----:B------:R-:W-:Y:S01]  /*37b0*/  UPRMT UR7, UR4, 0x654, UR8 ;  /* 0x0000065404077896 */ /* 0x000fe20008000008 */
[----:B--2---:R-:W-:-:S03]  /*37c0*/  IMAD.SHL.U32 R4, R5, 0x20, RZ ;  /* 0x0000002005047824 */ /* 0x004fc600078e00ff */
[-C--:B------:R-:W-:Y:S02]  /*37d0*/  SHF.L.U32 R3, R3, R5.reuse, RZ ;  /* 0x0000000503037219 */ /* 0x080fe400000006ff */
[----:B------:R-:W-:Y:S01]  /*37e0*/  SHF.L.U32 R5, R2, R5, RZ ;  /* 0x0000000502057219 */ /* 0x000fe200000006ff */
[----:B------:R2:W-:Y:S04]  /*37f0*/  STS [UR37+0x1b0], R4 ;  /* 0x0001b004ff007988 */ /* 0x0005e80008000825 */
[----:B------:R2:W-:Y:S04]  /*3800*/  ATOMS.OR RZ, [UR6+0x14], R3 ;  /* 0x00001403ffff798c */ /* 0x0005e8000b000006 */
[----:B------:R2:W-:Y:S01]  /*3810*/  ATOMS.OR RZ, [UR6+0x18], R5 ;  /* 0x00001805ffff798c */ /* 0x0005e2000b000006 */
[----:B------:R-:W-:Y:S03]  /*3820*/  SYNCS.ARRIVE.TRANS64.RED.A1T0 RZ, [UR7], RZ ;  /* 0x000000ffffff79a7 */ /* 0x000fe60008100407 */
[----:B------:R2:W-:Y:S01]  /*3830*/  ATOMS.XOR RZ, [UR6+0x10], R2 ;  /* 0x00001002ffff798c */ /* 0x0005e2000b800006 */
[----:B------:R-:W-:Y:S05]  /*3840*/  BRA `(.L_x_73) ;  /* 0x0000000000107947 */ /* 0x000fea0003800000 */
.L_x_66:
[----:B------:R-:W-:-:S05]  /*3850*/  MOV R2, 0xffffffff ;  /* 0xffffffff00027802 */ /* 0x000fca0000000f00 */
[----:B------:R1:W-:Y:S02]  /*3860*/  STS [UR37+0x1b0], R2 ;  /* 0x0001b002ff007988 */ /* 0x0003e40008000825 */
[----:B-1----:R-:W-:Y:S02]  /*3870*/  MOV R2, 0x3890 ;  /* 0x0000389000027802 */ /* 0x002fe40000000f00 */
[----:B-----5:R-:W-:Y:S05]  /*3880*/  CALL.REL.NOINC `($__internal_1_$__cuda_sm10x_tcgen05_guardrail_trap_phase_invalid_during_alloc) ;  /* 0x0000005400807944 */ /* 0x020fea0003c00000 */
.L_x_73:
[----:B------:R-:W-:Y:S05]  /*3890*/  WARPSYNC.ALL ;  /* 0x0000000000007948 */ /* 0x000fea0003800000 */
[----:B------:R-:W3:Y:S01]  /*38a0*/  S2UR UR7, SR_CgaCtaId ;  /* 0x00000000000779c3 */ /* 0x000ee20000008800 */
[----:B------:R-:W-:Y:S01]  /*38b0*/  UMOV UR6, 0x400 ;  /* 0x0000040000067882 */ /* 0x000fe20000000000 */
[----:B------:R-:W-:-:S06]  /*38c0*/  NOP ;  /* 0x0000000000007918 */ /* 0x000fcc0000000000 */
[----:B------:R-:W-:Y:S06]  /*38d0*/  BAR.ARV 0x6, 0xa0 ;  /* 0x0182800000007b1d */ /* 0x000fec0000002000 */
[----:B------:R-:W4:Y:S01]  /*38e0*/  LDCU UR8, c[0x0][0x38c] ;  /* 0x00007180ff0877ac */ /* 0x000f220008000800 */
[----:B------:R-:W-:Y:S01]  /*38f0*/  LOP3.LUT R0, R0, 0xffff, RZ, 0xc0, !PT ;  /* 0x0000ffff00007812 */ /* 0x000fe200078ec0ff */
[----:B-1----:R-:W-:Y:S01]  /*3900*/  IMAD.MOV.U32 R9, RZ, RZ, 0x1 ;  /* 0x00000001ff097424 */ /* 0x002fe200078e00ff */
[----:B------:R-:W-:Y:S01]  /*3910*/  LOP3.LUT R8, R8, 0xffff, RZ, 0xc0, !PT ;  /* 0x0000ffff08087812 */ /* 0x000fe200078ec0ff */
[----:B------:R-:W-:Y:S01]  /*3920*/  UMOV UR19, URZ ;  /* 0x000000ff00137c82 */ /* 0x000fe20008000000 */
[----:B------:R-:W-:Y:S01]  /*3930*/  R2UR UR11, R0 ;  /* 0x00000000000b72ca */ /* 0x000fe200000e0000 */
[----:B------:R-:W-:Y:S01]  /*3940*/  UMOV UR18, URZ ;  /* 0x000000ff00127c82 */ /* 0x000fe20008000000 */
[----:B------:R-:W-:Y:S01]  /*3950*/  R2UR UR12, R8 ;  /* 0x00000000080c72ca */ /* 0x000fe200000e0000 */
[----:B------:R-:W-:Y:S01]  /*3960*/  IMAD.MOV.U32 R8, RZ, RZ, RZ ;  /* 0x000000ffff087224 */ /* 0x000fe200078e00ff */
[----:B------:R-:W-:Y:S01]  /*3970*/  UMOV UR17, URZ ;  /* 0x000000ff00117c82 */ /* 0x000fe20008000000 */
[----:B---3--:R-:W-:-:S02]  /*3980*/  ULEA UR7, UR7, UR6, 0x18 ;  /* 0x0000000607077291 */ /* 0x008fc4000f8ec0ff */
[----:B------:R-:W-:Y:S02]  /*3990*/  UISETP.NE.AND UP2, UPT, UR5, URZ, UPT ;  /* 0x000000ff0500728c */ /* 0x000fe4000bf45270 */
[----:B------:R-:W-:Y:S02]  /*39a0*/  UIADD3 UR13, UPT, UPT, UR7, 0x4300, URZ ;  /* 0x00004300070d7890 */ /* 0x000fe4000fffe0ff */
[----:B------:R-:W-:Y:S02]  /*39b0*/  UIADD3 UR14, UPT, UPT, UR7, 0x1e300, URZ ;  /* 0x0001e300070e7890 */ /* 0x000fe4000fffe0ff */
[----:B----4-:R-:W-:Y:S01]  /*39c0*/  UIADD3 UR8, UPT, UPT, UR8, 0x7f, URZ ;  /* 0x0000007f08087890 */ /* 0x010fe2000fffe0ff */
[----:B--2---:R-:W1:Y:S01]  /*39d0*/  LDS R2, [UR7+0x1b0] ;  /* 0x0001b007ff027984 */ /* 0x004e620008000800 */
[----:B------:R-:W-:Y:S02]  /*39e0*/  USHF.R.U32.HI UR13, URZ, 0x4, UR13 ;  /* 0x00000004ff0d7899 */ /* 0x000fe4000801160d */
[----:B------:R-:W-:-:S02]  /*39f0*/  USHF.R.S32.HI UR6, URZ, 0x1f, UR8 ;  /* 0x0000001fff067899 */ /* 0x000fc40008011408 */
[----:B------:R-:W-:Y:S02]  /*3a00*/  USHF.R.U32.HI UR14, URZ, 0x4, UR14 ;  /* 0x00000004ff0e7899 */ /* 0x000fe4000801160e */
[----:B------:R-:W-:Y:S02]  /*3a10*/  ULEA.HI UR6, UR6, UR8, URZ, 0x7 ;  /* 0x0000000806067291 */ /* 0x000fe4000f8f38ff */
[----:B------:R-:W-:Y:S02]  /*3a20*/  ULOP3.LUT UR13, UR13, 0x3fff, URZ, 0xc0, !UPT ;  /* 0x00003fff0d0d7892 */ /* 0x000fe4000f8ec0ff */
[----:B------:R-:W-:Y:S02]  /*3a30*/  USHF.R.S32.HI UR6, URZ, 0x7, UR6 ;  /* 0x00000007ff067899 */ /* 0x000fe40008011406 */
[----:B------:R-:W-:Y:S02]  /*3a40*/  ULOP3.LUT UR14, UR14, 0x3fff, URZ, 0xc0, !UPT ;  /* 0x00003fff0e0e7892 */ /* 0x000fe4000f8ec0ff */
[----:B------:R-:W-:Y:S01]  /*3a50*/  UISETP.LT.AND UP0, UPT, UR6, 0x1, UPT ;  /* 0x000000010600788c */ /* 0x000fe2000bf01270 */
[----:B------:R-:W-:Y:S01]  /*3a60*/  UMOV UR28, 0x0 ;  /* 0x00000000001c7882 */ /* 0x000fe20000000000 */
[----:B------:R-:W-:Y:S01]  /*3a70*/  UMOV UR29, 0x8200490 ;  /* 0x08200490001d7882 */ /* 0x000fe20000000000 */
[----:B------:R-:W-:-:S02]  /*3a80*/  ULOP3.LUT UR13, UR13, 0x10000, URZ, 0xfc, !UPT ;  /* 0x000100000d0d7892 */ /* 0x000fc4000f8efcff */
[----:B------:R-:W-:Y:S02]  /*3a90*/  ULOP3.LUT UR14, UR14, 0x10000, URZ, 0xfc, !UPT ;  /* 0x000100000e0e7892 */ /* 0x000fe4000f8efcff */
[----:B------:R-:W-:Y:S01]  /*3aa0*/  USEL UR20, UR6, 0x1, !UP0 ;  /* 0x0000000106147887 */ /* 0x000fe2000c000000 */
[----:B------:R-:W-:Y:S01]  /*3ab0*/  UMOV UR26, 0x0 ;  /* 0x00000000001a7882 */ /* 0x000fe20000000000 */
[----:B------:R-:W-:Y:S01]  /*3ac0*/  UMOV UR27, 0x8200490 ;  /* 0x08200490001b7882 */ /* 0x000fe20000000000 */
[----:B------:R-:W-:Y:S01]  /*3ad0*/  UMOV UR24, 0x0 ;  /* 0x0000000000187882 */ /* 0x000fe20000000000 */
[----:B------:R-:W-:Y:S01]  /*3ae0*/  UMOV UR25, 0x8200490 ;  /* 0x0820049000197882 */ /* 0x000fe20000000000 */
[----:B------:R-:W-:Y:S01]  /*3af0*/  UMOV UR22, 0x0 ;  /* 0x0000000000167882 */ /* 0x000fe20000000000 */
[----:B------:R-:W-:Y:S01]  /*3b00*/  UMOV UR23, 0x8200490 ;  /* 0x0820049000177882 */ /* 0x000fe20000000000 */
[----:B-1----:R-:W-:Y:S02]  /*3b10*/  R2UR UR21, R2 ;  /* 0x00000000021572ca */ /* 0x002fe400000e0000 */
[----:B------:R-:W-:-:S13]  /*3b20*/  CS2R R2, SRZ ;  /* 0x0000000000027805 */ /* 0x000fda000001ff00 */
.L_x_84:
[C---:B------:R-:W-:Y:S02]  /*3b30*/  LEA R0, R8.reuse, UR7, 0x3 ;  /* 0x0000000708007c11 */ /* 0x040fe4000f8e18ff */
[----:B------:R-:W-:Y:S02]  /*3b40*/  SHF.L.U32 R5, R3, 0x1f, RZ ;  /* 0x0000001f03057819 */ /* 0x000fe400000006ff */
[----:B------:R-:W-:Y:S02]  /*3b50*/  LEA R4, R8, UR7, 0x4 ;  /* 0x0000000708047c11 */ /* 0x000fe4000f8e20ff */
[----:B------:R-:W1:Y:S02]  /*3b60*/  SYNCS.PHASECHK.TRANS64.TRYWAIT P0, [R0+URZ+0x100], R5 ;  /* 0x00010005000075a7 */ /* 0x000e6400080011ff */
[----:B-1-34-:R-:W-:Y:S05]  /*3b70*/  @!P0 BRA `(.L_x_77) ;  /* 0x0000004c00508947 */ /* 0x01afea0003800000 */
.L_x_169:
[----:B-1----:R-:W1:Y:S01]  /*3b80*/  LDS.128 R4, [R4+0x190] ;  /* 0x0001900004047984 */ /* 0x002e620000000c00 */
[----:B------:R-:W-:Y:S02]  /*3b90*/  VIADD R0, R0, 0x110 ;  /* 0x0000011000007836 */ /* 0x000fe40000000000 */
[----:B------:R-:W-:Y:S01]  /*3ba0*/  VIADD R8, R8, 0x1 ;  /* 0x0000000108087836 */ /* 0x000fe20000000000 */
[----:B------:R-:W-:Y:S01]  /*3bb0*/  @!PT LDS RZ, [RZ] ;  /* 0x00000000fffff984 */ /* 0x000fe20000000800 */
[----:B------:R-:W-:Y:S01]  /*3bc0*/  @!PT LDS RZ, [RZ] ;  /* 0x00000000fffff984 */ /* 0x000fe20000000800 */
[----:B------:R-:W-:Y:S01]  /*3bd0*/  @!PT LDS RZ, [RZ] ;  /* 0x00000000fffff984 */ /* 0x000fe20000000800 */
[----:B------:R-:W-:Y:S01]  /*3be0*/  @!PT LDS RZ, [RZ] ;  /* 0x00000000fffff984 */ /* 0x000fe20000000800 */
[----:B------:R2:W-:Y:S06]  /*3bf0*/  MEMBAR.ALL.CTA ;  /* 0x0000000000007992 */ /* 0x0005ec0000008000 */
[----:B--2---:R-:W2:Y:S01]  /*3c00*/  FENCE.VIEW.ASYNC.S ;  /* 0x00000000000073c6 */ /* 0x004ea20000000000 */
[----:B------:R-:W-:-:S04]  /*3c10*/  PRMT R0, RZ, 0x654, R0 ;  /* 0x00000654ff007816 */ /* 0x000fc80000000000 */
[----:B--2---:R2:W-:Y:S01]  /*3c20*/  SYNCS.ARRIVE.TRANS64.RED.A1T0 RZ, [R0+URZ], RZ ;  /* 0x000000ff00ff79a7 */ /* 0x0045e200081004ff */
[----:B-1----:R-:W-:Y:S01]  /*3c30*/  LOP3.LUT P1, RZ, R6, 0x1, RZ, 0xc0, !PT ;  /* 0x0000000106ff7812 */ /* 0x002fe2000782c0ff */
[----:B--2---:R-:W-:-:S12]  /*3c40*/  BRA.U UP2, `(.L_x_78) ;  /* 0x0000000502087547 */ /* 0x004fd8000b800000 */
[----:B------:R-:W1:Y:S01]  /*3c50*/  LDCU UR8, c[0x0][0x38c] ;  /* 0x00007180ff0877ac */ /* 0x000e620008000800 */
[----:B------:R-:W-:Y:S02]  /*3c60*/  PLOP3.LUT P2, PT, PT, PT, PT, 0x80, 0x8 ;  /* 0x000000000008781c */ /* 0x000fe40003f4f070 */
[----:B------:R-:W-:Y:S01]  /*3c70*/  SHF.L.U32 R5, R9, 0x1f, RZ ;  /* 0x0000001f09057819 */ /* 0x000fe200000006ff */
[----:B------:R-:W-:Y:S02]  /*3c80*/  ULEA UR9, UR19, UR7, 0x3 ;  /* 0x0000000713097291 */ /* 0x000fe4000f8e18ff */
[----:B------:R-:W-:Y:S02]  /*3c90*/  ULEA UR10, UR19, UR21, 0x6 ;  /* 0x00000015130a7291 */ /* 0x000fe4000f8e30ff */
[----:B-1----:R-:W-:-:S06]  /*3ca0*/  UISETP.GE.AND UP0, UPT, UR8, 0x1, UPT ;  /* 0x000000010800788c */ /* 0x002fcc000bf06270 */
[----:B------:R-:W-:-:S05]  /*3cb0*/  PLOP3.LUT P0, PT, PT, PT, UP0, 0x80, 0x8 ;  /* 0x000000000008781c */ /* 0x000fca0003f0f008 */
[----:B------:R-:W-:-:S08]  /*3cc0*/  @UP0 ULEA UR8, UR18, UR7, 0x3 ;  /* 0x0000000712080291 */ /* 0x000fd0000f8e18ff */
[----:B------:R-:W-:-:S04]  /*3cd0*/  @P0 SHF.L.U32 R0, R2, 0x1f, RZ ;  /* 0x0000001f02000819 */ /* 0x000fc800000006ff */
[----:B------:R1:W2:Y:S01]  /*3ce0*/  @P0 SYNCS.PHASECHK.TRANS64.TRYWAIT P2, [UR8], R0 ;  /* 0x00000000ff0005a7 */ /* 0x0002a20008041108 */
[----:B------:R-:W3:Y:S02]  /*3cf0*/  SYNCS.PHASECHK.TRANS64.TRYWAIT P0, [UR9+0x140], R5 ;  /* 0x00014005ff0075a7 */ /* 0x000ee40008001109 */
[----:B-123--:R-:W-:Y:S05]  /*3d00*/  @!P0 BRA `(.L_x_79) ;  /* 0x0000004c00008947 */ /* 0x00efea0003800000 */
.L_x_171:
[----:B------:R-:W-:Y:S01]  /*3d10*/  UMOV UR16, UR17 ;  /* 0x0000001100107c82 */ /* 0x000fe20008000000 */
[----:B------:R-:W-:Y:S05]  /*3d20*/  BRA.U !UP0, `(.L_x_80) ;  /* 0x0000000108c07547 */ /* 0x000fea000b800000 */
[----:B------:R-:W-:Y:S02]  /*3d30*/  UIADD3 UR16, UPT, UPT, UR20, UR17, URZ ;  /* 0x0000001114107290 */ /* 0x000fe4000fffe0ff */
[----:B------:R-:W-:Y:S01]  /*3d40*/  UPLOP3.LUT UP3, UPT, UPT, UPT, UPT, 0x40, 0x4 ;  /* 0x000000000004789c */ /* 0x000fe20003f6e870 */
[----:B------:R-:W-:Y:S01]  /*3d50*/  UMOV UR15, UR6 ;  /* 0x00000006000f7c82 */ /* 0x000fe20008000000 */
[----:B------:R-:W-:-:S09]  /*3d60*/  UMOV UR46, UR18 ;  /* 0x00000012002e7c82 */ /* 0x000fd20008000000 */
.L_x_83:
[----:B--2---:R-:W-:Y:S01]  /*3d70*/  ULEA UR8, UR46, UR7, 0x3 ;  /* 0x000000072e087291 */ /* 0x004fe2000f8e18ff */
[----:B---3--:R-:W-:Y:S11]  /*3d80*/  @P2 BRA `(.L_x_81) ;  /* 0x00000000000c2947 */ /* 0x008ff60003800000 */
[----:B-1----:R-:W-:Y:S04]  /*3d90*/  SHF.L.U32 R5, R2, 0x1f, RZ ;  /* 0x0000001f02057819 */ /* 0x002fe800000006ff */
[----:B------:R-:W1:Y:S02]  /*3da0*/  SYNCS.PHASECHK.TRANS64.TRYWAIT P0, [UR8], R5 ;  /* 0x00000005ff0075a7 */ /* 0x000e640008001108 */
[----:B-1----:R-:W-:Y:S05]  /*3db0*/  @!P0 BRA `(.L_x_82) ;  /* 0x0000004800ec8947 */ /* 0x002fea0003800000 */
.L_x_81:
[----:B------:R-:W-:Y:S01]  /*3dc0*/  UISETP.NE.AND UP0, UPT, UR15, 0x1, UPT ;  /* 0x000000010f00788c */ /* 0x000fe2000bf05270 */
[----:B------:R-:W-:Y:S01]  /*3dd0*/  PLOP3.LUT P2, PT, PT, PT, PT, 0x80, 0x8 ;  /* 0x000000000008781c */ /* 0x000fe20003f4f070 */
[----:B------:R-:W-:Y:S02]  /*3de0*/  UIADD3 UR18, UPT, UPT, UR46, 0x1, URZ ;  /* 0x000000012e127890 */ /* 0x000fe4000fffe0ff */
[----:B------:R-:W-:Y:S02]  /*3df0*/  ULEA UR32, UR46, UR14, 0x9 ;  /* 0x0000000e2e207291 */ /* 0x000fe4000f8e48ff */
[----:B------:R-:W-:Y:S01]  /*3e00*/  UISETP.NE.AND UP1, UPT, UR18, 0xd, UPT ;  /* 0x0000000d1200788c */ /* 0x000fe2000bf25270 */
[----:B------:R-:W-:Y:S01]  /*3e10*/  PLOP3.LUT P0, PT, PT, PT, UP0, 0x80, 0x8 ;  /* 0x000000000008781c */ /* 0x000fe20003f0f008 */
[----:B------:R-:W-:Y:S02]  /*3e20*/  UIADD3 UR44, UPT, UPT, UR32, 0x2, URZ ;  /* 0x00000002202c7890 */ /* 0x000fe4000fffe0ff */
[----:B------:R-:W-:Y:S02]  /*3e30*/  USEL UR31, URZ, 0x1, UP1 ;  /* 0x00000001ff1f7887 */ /* 0x000fe40008800000 */
[----:B------:R-:W-:Y:S02]  /*3e40*/  USEL UR18, UR18, URZ, UP1 ;  /* 0x000000ff12127287 */ /* 0x000fe40008800000 */
[----:B------:R-:W-:Y:S02]  /*3e50*/  UIADD3 UR40, UPT, UPT, UR32, 0x4, URZ ;  /* 0x0000000420287890 */ /* 0x000fe4000fffe0ff */
[----:B------:R-:W-:Y:S01]  /*3e60*/  @UP0 ULEA UR30, UR18, UR7, 0x3 ;  /* 0x00000007121e0291 */ /* 0x000fe2000f8e18ff */
[----:B------:R-:W-:Y:S01]  /*3e70*/  LOP3.LUT R2, R2, UR31, RZ, 0x3c, !PT ;  /* 0x0000001f02027c12 */ /* 0x000fe2000f8e3cff */
[----:B------:R-:W-:Y:S02]  /*3e80*/  UIADD3 UR36, UPT, UPT, UR32, 0x6, URZ ;  /* 0x0000000620247890 */ /* 0x000fe4000fffe0ff */
[----:B------:R-:W-:Y:S01]  /*3e90*/  UIADD3 UR8, UPT, UPT, UR8, 0x68, URZ ;  /* 0x0000006808087890 */ /* 0x000fe2000fffe0ff */
[----:B-1----:R-:W-:Y:S01]  /*3ea0*/  @P0 SHF.L.U32 R0, R2, 0x1f, RZ ;  /* 0x0000001f02000819 */ /* 0x002fe200000006ff */
[----:B------:R-:W-:Y:S02]  /*3eb0*/  UIADD3 UR17, UPT, UPT, UR17, 0x1, URZ ;  /* 0x0000000111117890 */ /* 0x000fe4000fffe0ff */
[----:B------:R-:W-:Y:S01]  /*3ec0*/  UIADD3 UR15, UPT, UPT, UR15, -0x1, URZ ;  /* 0xffffffff0f0f7890 */ /* 0x000fe2000fffe0ff */
[----:B------:R2:W3:Y:S01]  /*3ed0*/  @P0 SYNCS.PHASECHK.TRANS64.TRYWAIT P2, [UR30], R0 ;  /* 0x00000000ff0005a7 */ /* 0x0004e2000804111e */
[----:B------:R-:W-:Y:S02]  /*3ee0*/  ULEA UR30, UR46, UR13, 0x9 ;  /* 0x0000000d2e1e7291 */ /* 0x000fe4000f8e48ff */
[----:B------:R-:W-:Y:S02]  /*3ef0*/  UISETP.NE.AND UP0, UPT, UR17, UR16, UPT ;  /* 0x000000101100728c */ /* 0x000fe4000bf05270 */
[----:B------:R-:W-:Y:S02]  /*3f00*/  UIADD3 UR42, UPT, UPT, UR30, 0x2, URZ ;  /* 0x000000021e2a7890 */ /* 0x000fe4000fffe0ff */
[----:B------:R-:W-:Y:S02]  /*3f10*/  UIADD3 UR38, UPT, UPT, UR30, 0x4, URZ ;  /* 0x000000041e267890 */ /* 0x000fe4000fffe0ff */
[----:B------:R-:W-:Y:S01]  /*3f20*/  UIADD3 UR34, UPT, UPT, UR30, 0x6, URZ ;  /* 0x000000061e227890 */ /* 0x000fe2000fffe0ff */
[----:B------:R-:W-:Y:S01]  /*3f30*/  UMOV UR33, 0x40004040 ;  /* 0x4000404000217882 */ /* 0x000fe20000000000 */
[----:B------:R-:W-:Y:S01]  /*3f40*/  UMOV UR31, 0x40004040 ;  /* 0x40004040001f7882 */ /* 0x000fe20000000000 */
[----:B------:R-:W-:Y:S01]  /*3f50*/  UMOV UR45, 0x40004040 ;  /* 0x40004040002d7882 */ /* 0x000fe20000000000 */
[----:B------:R2:W-:Y:S01]  /*3f60*/  UTCQMMA.2CTA gdesc[UR30], gdesc[UR32], tmem[UR10], tmem[UR28], idesc[UR29], UP3 ;  /* 0x00ff1c201e0075ea */ /* 0x0005e20009a0030a */
[----:B------:R-:W-:Y:S01]  /*3f70*/  UPLOP3.LUT UP3, UPT, UPT, UPT, UPT, 0x80, 0x8 ;  /* 0x000000000008789c */ /* 0x000fe20003f6f070 */
[----:B------:R-:W-:Y:S01]  /*3f80*/  UMOV UR43, 0x40004040 ;  /* 0x40004040002b7882 */ /* 0x000fe20000000000 */
[----:B------:R-:W-:Y:S01]  /*3f90*/  UMOV UR41, 0x40004040 ;  /* 0x4000404000297882 */ /* 0x000fe20000000000 */
[----:B------:R2:W-:Y:S01]  /*3fa0*/  UTCQMMA.2CTA gdesc[UR42], gdesc[UR44], tmem[UR10], tmem[UR26], idesc[UR27], UPT ;  /* 0x00ff1a2c2a0075ea */ /* 0x0005e2000ba0030a */
[----:B------:R-:W-:Y:S01]  /*3fb0*/  UMOV UR39, 0x40004040 ;  /* 0x4000404000277882 */ /* 0x000fe20000000000 */
[----:B------:R-:W-:Y:S01]  /*3fc0*/  UMOV UR37, 0x40004040 ;  /* 0x4000404000257882 */ /* 0x000fe20000000000 */
[----:B------:R-:W-:Y:S01]  /*3fd0*/  UMOV UR35, 0x40004040 ;  /* 0x4000404000237882 */ /* 0x000fe20000000000 */
[----:B------:R2:W-:Y:S01]  /*3fe0*/  UTCQMMA.2CTA gdesc[UR38], gdesc[UR40], tmem[UR10], tmem[UR24], idesc[UR25], UPT ;  /* 0x00ff1828260075ea */ /* 0x0005e2000ba0030a */
[----:B------:R2:W-:Y:S01]  /*3ff0*/  UTCQMMA.2CTA gdesc[UR34], gdesc[UR36], tmem[UR10], tmem[UR22], idesc[UR23], UPT ;  /* 0x00ff1624220075ea */ /* 0x0005e2000ba0030a */
[----:B------:R2:W-:Y:S01]  /*4000*/  UTCBAR.2CTA.MULTICAST [UR8], URZ, UR12 ;  /* 0x000000ff080073e9 */ /* 0x0005e2000820080c */
[----:B------:R-:W-:Y:S01]  /*4010*/  UMOV UR46, UR18 ;  /* 0x00000012002e7c82 */ /* 0x000fe20008000000 */
[----:B------:R-:W-:Y:S05]  /*4020*/  BRA.U UP0, `(.L_x_83) ;  /* 0xfffffffd00507547 */ /* 0x000fea000b83ffff */
.L_x_80:
[----:B------:R-:W-:Y:S01]  /*4030*/  UIADD3 UR9, UPT, UPT, UR9, 0x120, URZ ;  /* 0x0000012009097890 */ /* 0x000fe2000fffe0ff */
[----:B------:R-:W-:-:S08]  /*4040*/  UMOV UR17, UR16 ;  /* 0x0000001000117c82 */ /* 0x000fd00008000000 */
[----:B------:R4:W-:Y:S01]  /*4050*/  UTCBAR.2CTA.MULTICAST [UR9], URZ, UR11 ;  /* 0x000000ff090073e9 */ /* 0x0009e2000820080b */
[----:B------:R-:W-:Y:S02]  /*4060*/  NOP ;  /* 0x0000000000007918 */ /* 0x000fe40000000000 */
.L_x_78:
[----:B------:R-:W-:Y:S01]  /*4070*/  UIADD3 UR19, UPT, UPT, UR19, 0x1, URZ ;  /* 0x0000000113137890 */ /* 0x000fe2000fffe0ff */
[----:B------:R-:W-:-:S03]  /*4080*/  ISETP.NE.AND P0, PT, R8, 0x2, PT ;  /* 0x000000020800780c */ /* 0x000fc60003f05270 */
[----:B------:R-:W-:Y:S01]  /*4090*/  UISETP.NE.AND UP0, UPT, UR19, 0x4, UPT ;  /* 0x000000041300788c */ /* 0x000fe2000bf05270 */
[----:B-12---:R-:W-:Y:S02]  /*40a0*/  SEL R0, RZ, 0x1, P0 ;  /* 0x00000001ff007807 */ /* 0x006fe40000000000 */
[----:B------:R-:W-:Y:S01]  /*40b0*/  SEL R8, R8, RZ, P0 ;  /* 0x000000ff08087207 */ /* 0x000fe20000000000 */
[----:B------:R-:W-:Y:S01]  /*40c0*/  USEL UR8, URZ, 0x1, UP0 ;  /* 0x00000001ff087887 */ /* 0x000fe20008000000 */
[----:B------:R-:W-:Y:S01]  /*40d0*/  LOP3.LUT R3, R3, R0, RZ, 0x3c, !PT ;  /* 0x0000000003037212 */ /* 0x000fe200078e3cff */
[----:B------:R-:W-:-:S04]  /*40e0*/  USEL UR19, UR19, URZ, UP0 ;  /* 0x000000ff13137287 */ /* 0x000fc80008000000 */
[----:B------:R-:W-:Y:S01]  /*40f0*/  LOP3.LUT R9, R9, UR8, RZ, 0x3c, !PT ;  /* 0x0000000809097c12 */ /* 0x000fe2000f8e3cff */
[----:B------:R-:W-:Y:S07]  /*4100*/  @P1 BRA `(.L_x_84) ;  /* 0xfffffff800881947 */ /* 0x000fee000383ffff */
[----:B------:R-:W1:Y:S01]  /*4110*/  S2UR UR6, SR_CgaCtaId ;  /* 0x00000000000679c3 */ /* 0x000e620000008800 */
[----:B------:R-:W-:Y:S01]  /*4120*/  ELECT P0, URZ, PT ;  /* 0x0000000000ff782f */ /* 0x000fe20003800000 */
[----:B------:R-:W-:Y:S01]  /*4130*/  HFMA2 R0, -RZ, RZ, 0, 5.9604644775390625e-08 ;  /* 0x00000001ff007431 */ /* 0x000fe200000001ff */
[----:B------:R-:W-:-:S05]  /*4140*/  UMOV UR8, 0x40 ;  /* 0x0000004000087882 */ /* 0x000fca0000000000 */
[----:B------:R-:W-:Y:S01]  /*4150*/  UVIRTCOUNT.DEALLOC.SMPOOL 0x80 ;  /* 0x000000800000784c */ /* 0x000fe20000000000 */
[----:B------:R-:W-:Y:S02]  /*4160*/  UISETP.NE.AND UP0, UPT, UR5, URZ, UPT ;  /* 0x000000ff0500728c */ /* 0x000fe4000bf05270 */
[----:B-1----:R-:W-:-:S09]  /*4170*/  ULEA UR6, UR6, UR8, 0x18 ;  /* 0x0000000806067291 */ /* 0x002fd2000f8ec0ff */
[----:B------:R1:W-:Y:S01]  /*4180*/  @P0 STS.U8 [UR6+0x1c], R0 ;  /* 0x00001c00ff000988 */ /* 0x0003e20008000006 */
[----:B------:R-:W-:Y:S05]  /*4190*/  BRA.U UP0, `(.L_x_85) ;  /* 0x0000000100a07547 */ /* 0x000fea000b800000 */
[----:B------:R-:W-:Y:S01]  /*41a0*/  UIADD3 UR5, UPT, UPT, UR7, 0x140, URZ ;  /* 0x0000014007057890 */ /* 0x000fe2000fffe0ff */
[----:B------:R-:W-:-:S03]  /*41b0*/  SHF.L.U32 R3, R9, 0x1f, RZ ;  /* 0x0000001f09037819 */ /* 0x000fc600000006ff */
[----:B------:R-:W-:-:S09]  /*41c0*/  ULEA UR8, UR19, UR5, 0x3 ;  /* 0x0000000513087291 */ /* 0x000fd2000f8e18ff */
[----:B------:R-:W2:Y:S02]  /*41d0*/  SYNCS.PHASECHK.TRANS64.TRYWAIT P0, [UR8], R3 ;  /* 0x00000003ff0075a7 */ /* 0x000ea40008001108 */
[----:B--2---:R-:W-:Y:S05]  /*41e0*/  @!P0 BRA `(.L_x_86) ;  /* 0x0000004400f88947 */ /* 0x004fea0003800000 */
.L_x_174:
[----:B----4-:R-:W-:-:S04]  /*41f0*/  UIADD3 UR9, UPT, UPT, UR19, 0x1, URZ ;  /* 0x0000000113097890 */ /* 0x010fc8000fffe0ff */
        /* <DEDUP_REMOVED lines=8> */
.L_x_176:
        /* <DEDUP_REMOVED lines=9> */
.L_x_178:
[----:B------:R-:W-:-:S04]  /*4310*/  UIADD3 UR9, UPT, UPT, UR9, 0x1, URZ ;  /* 0x0000000109097890 */ /* 0x000fc8000fffe0ff */
[----:B------:R-:W-:-:S04]  /*4320*/  UISETP.NE.AND UP1, UPT, UR9, 0x4, UPT ;  /* 0x000000040900788c */ /* 0x000fc8000bf25270 */
[----:B------:R-:W-:Y:S02]  /*4330*/  USEL UR8, URZ, 0x1, UP1 ;  /* 0x00000001ff087887 */ /* 0x000fe40008800000 */
[----:B------:R-:W-:-:S04]  /*4340*/  USEL UR9, UR9, URZ, UP1 ;  /* 0x000000ff09097287 */ /* 0x000fc80008800000 */
[----:B------:R-:W-:Y:S01]  /*4350*/  ULEA UR9, UR9, UR5, 0x3 ;  /* 0x0000000509097291 */ /* 0x000fe2000f8e18ff */
[----:B-1----:R-:W-:-:S04]  /*4360*/  LOP3.LUT R3, R2, UR8, RZ, 0x3c, !PT ;  /* 0x0000000802037c12 */ /* 0x002fc8000f8e3cff */
[----:B------:R-:W-:Y:S01]  /*4370*/  SHF.L.U32 R3, R3, 0x1f, RZ ;  /* 0x0000001f03037819 */ /* 0x000fe200000006ff */
[----:B------:R-:W-:-:S04]  /*4380*/  IMAD.U32 R0, RZ, RZ, UR9 ;  /* 0x00000009ff007e24 */ /* 0x000fc8000f8e00ff */
[----:B------:R1:W2:Y:S03]  /*4390*/  SYNCS.PHASECHK.TRANS64.TRYWAIT P0, [R0+URZ], R3 ;  /* 0x00000003000075a7 */ /* 0x0002a600080011ff */
[----:B--2---:R-:W-:Y:S05]  /*43a0*/  @!P0 NANOSLEEP.SYNCS 0x989680 ;  /* 0x009896800000895d */ /* 0x004fea0003900000 */
[----:B------:R-:W2:Y:S02]  /*43b0*/  @!P0 SYNCS.PHASECHK.TRANS64 P0, [R0+URZ], R3 ;  /* 0x00000003000085a7 */ /* 0x000ea400080010ff */
[----:B--2---:R-:W-:Y:S05]  /*43c0*/  @P0 BRA `(.L_x_89) ;  /* 0x0000000000200947 */ /* 0x004fea0003800000 */
.L_x_90:
[----:B--2---:R2:W4:Y:S02]  /*43d0*/  SYNCS.PHASECHK.TRANS64.TRYWAIT P0, [R0+URZ], R3 ;  /* 0x00000003000075a7 */ /* 0x00452400080011ff */
[----:B----4-:R-:W-:Y:S05]  /*43e0*/  @!P0 NANOSLEEP.SYNCS 0x989680 ;  /* 0x009896800000895d */ /* 0x010fea0003900000 */
[----:B------:R-:W4:Y:S02]  /*43f0*/  @!P0 SYNCS.PHASECHK.TRANS64 P0, [R0+URZ], R3 ;  /* 0x00000003000085a7 */ /* 0x000f2400080010ff */
[----:B----4-:R-:W-:Y:S05]  /*4400*/  @!P0 BRA `(.L_x_90) ;  /* 0xfffffffc00f08947 */ /* 0x010fea000383ffff */
[----:B------:R-:W-:Y:S05]  /*4410*/  BRA `(.L_x_89) ;  /* 0x00000000000c7947 */ /* 0x000fea0003800000 */
.L_x_85:
[----:B------:R-:W-:-:S04]  /*4420*/  UIADD3 UR5, UPT, UPT, UR7, 0x180, URZ ;  /* 0x0000018007057890 */ /* 0x000fc8000fffe0ff */
[----:B------:R-:W-:-:S09]  /*4430*/  UPRMT UR5, UR4, 0x654, UR5 ;  /* 0x0000065404057896 */ /* 0x000fd20008000005 */
[----:B------:R-:W-:Y:S03]  /*4440*/  SYNCS.ARRIVE.TRANS64.RED.A1T0 RZ, [UR5], RZ ;  /* 0x000000ffffff79a7 */ /* 0x000fe60008100405 */
.L_x_89:
[----:B-12---:R-:W-:Y:S01]  /*4450*/  SHF.L.U32 R3, RZ, 0x1f, RZ ;  /* 0x0000001fff037819 */ /* 0x006fe200000006ff */
[----:B------:R-:W-:Y:S01]  /*4460*/  UIADD3 UR5, UPT, UPT, UR7, 0x180, URZ ;  /* 0x0000018007057890 */ /* 0x000fe2000fffe0ff */
[----:B------:R-:W-:Y:S02]  /*4470*/  PLOP3.LUT P0, PT, PT, PT, UP0, 0x80, 0x8 ;  /* 0x000000000008781c */ /* 0x000fe40003f0f008 */
[----:B------:R-:W1:Y:S02]  /*4480*/  SYNCS.PHASECHK.TRANS64.TRYWAIT P1, [UR7+0x180], R3 ;  /* 0x00018003ff0075a7 */ /* 0x000e640008021107 */
[----:B-1----:R-:W-:Y:S09]  /*4490*/  @!P1 BRA `(.L_x_91) ;  /* 0x0000004400949947 */ /* 0x002ff20003800000 */
.L_x_180:
[----:B------:R-:W-:Y:S01]  /*44a0*/  @!UP0 UPRMT UR5, UR4, 0x654, UR5 ;  /* 0x0000065404058896 */ /* 0x000fe20008000005 */
[----:B------:R-:W-:Y:S02]  /*44b0*/  UMOV UR8, 0xffff ;  /* 0x0000ffff00087882 */ /* 0x000fe40000000000 */
[----:B------:R-:W-:-:S06]  /*44c0*/  UMOV UR4, 0x1 ;  /* 0x0000000100047882 */ /* 0x000fcc0000000000 */
[----:B------:R-:W-:Y:S01]  /*44d0*/  @!P0 SYNCS.ARRIVE.TRANS64.RED.A1T0 RZ, [UR5], RZ ;  /* 0x000000ffffff89a7 */ /* 0x000fe20008100405 */
[----:B------:R-:W-:Y:S01]  /*44e0*/  NOP ;  /* 0x0000000000007918 */ /* 0x000fe20000000000 */
[----:B-1----:R-:W1:Y:S01]  /*44f0*/  LDS R0, [UR6+0x14] ;  /* 0x00001406ff007984 */ /* 0x002e620008000800 */
[----:B------:R-:W-:-:S04]  /*4500*/  ULOP3.LUT UR5, UR21, 0xffff, URZ, 0xc0, !UPT ;  /* 0x0000ffff15057892 */ /* 0x000fc8000f8ec0ff */
[----:B------:R-:W-:-:S04]  /*4510*/  USHF.R.U32.HI UR5, URZ, 0x5, UR5 ;  /* 0x00000005ff057899 */ /* 0x000fc80008011605 */
[----:B------:R-:W-:Y:S02]  /*4520*/  USHF.L.U32 UR8, UR8, UR5, URZ ;  /* 0x0000000508087299 */ /* 0x000fe400080006ff */
[----:B------:R-:W-:-:S04]  /*4530*/  USHF.L.U32 UR4, UR4, UR5, URZ ;  /* 0x0000000504047299 */ /* 0x000fc800080006ff */
[----:B-1----:R-:W-:-:S04]  /*4540*/  LOP3.LUT R0, R0, UR8, RZ, 0xc0, !PT ;  /* 0x0000000800007c12 */ /* 0x002fc8000f8ec0ff */
[----:B------:R-:W-:-:S13]  /*4550*/  ISETP.NE.AND P0, PT, R0, UR8, PT ;  /* 0x0000000800007c0c */ /* 0x000fda000bf05270 */
[----:B------:R-:W-:Y:S05]  /*4560*/  @P0 BRA `(.L_x_92) ;  /* 0x0000000000580947 */ /* 0x000fea0003800000 */
[----:B------:R-:W1:Y:S02]  /*4570*/  LDS R0, [UR6+0x18] ;  /* 0x00001806ff007984 */ /* 0x000e640008000800 */
[----:B-1----:R-:W-:-:S04]  /*4580*/  LOP3.LUT R0, R0, UR4, RZ, 0xc0, !PT ;  /* 0x0000000400007c12 */ /* 0x002fc8000f8ec0ff */
[----:B------:R-:W-:-:S13]  /*4590*/  ISETP.NE.AND P0, PT, R0, UR4, PT ;  /* 0x0000000400007c0c */ /* 0x000fda000bf05270 */
[----:B------:R-:W-:Y:S05]  /*45a0*/  @P0 BRA `(.L_x_93) ;  /* 0x00000000003c0947 */ /* 0x000fea0003800000 */
[----:B------:R-:W1:Y:S01]  /*45b0*/  S2R R2, SR_LANEID ;  /* 0x0000000000027919 */ /* 0x000e620000000000 */
[----:B------:R-:W-:Y:S01]  /*45c0*/  ULOP3.LUT UR8, URZ, UR8, URZ, 0x33, !UPT ;  /* 0x00000008ff087292 */ /* 0x000fe2000f8e33ff */
[----:B------:R-:W-:Y:S01]  /*45d0*/  LOP3.LUT R4, RZ, UR4, RZ, 0x33, !PT ;  /* 0x00000004ff047c12 */ /* 0x000fe2000f8e33ff */
[----:B------:R-:W-:Y:S02]  /*45e0*/  VOTEU.ANY UR7, UPT, PT ;  /* 0x0000000000077886 */ /* 0x000fe400038e0100 */
[----:B------:R-:W-:Y:S01]  /*45f0*/  UFLO.U32 UR7, UR7 ;  /* 0x00000007000772bd */ /* 0x000fe200080e0000 */
[----:B------:R-:W2:Y:S01]  /*4600*/  REDUX UR4, R4 ;  /* 0x00000000040473c4 */ /* 0x000ea20000000000 */
[----:B------:R-:W-:-:S06]  /*4610*/  IMAD.U32 R0, RZ, RZ, UR8 ;  /* 0x00000008ff007e24 */ /* 0x000fcc000f8e00ff */
[----:B------:R1:W-:Y:S01]  /*4620*/  UTCATOMSWS.AND URZ, UR8 ;  /* 0x0000000800ff79e3 */ /* 0x0003e20008000000 */
[----:B------:R-:W3:Y:S01]  /*4630*/  REDUX UR5, R0 ;  /* 0x00000000000573c4 */ /* 0x000ee20000000000 */
[----:B-1----:R-:W-:Y:S01]  /*4640*/  ISETP.EQ.U32.AND P0, PT, R2, UR7, PT ;  /* 0x0000000702007c0c */ /* 0x002fe2000bf02070 */
[----:B--2---:R-:W-:Y:S01]  /*4650*/  IMAD.U32 R2, RZ, RZ, UR4 ;  /* 0x00000004ff027e24 */ /* 0x004fe2000f8e00ff */
[----:B---3--:R-:W-:-:S11]  /*4660*/  MOV R3, UR5 ;  /* 0x0000000500037c02 */ /* 0x008fd60008000f00 */
[----:B------:R1:W-:Y:S04]  /*4670*/  @P0 ATOMS.AND RZ, [UR6+0x14], R3 ;  /* 0x00001403ffff098c */ /* 0x0003e8000a800006 */
[----:B------:R1:W-:Y:S01]  /*4680*/  @P0 ATOMS.AND RZ, [UR6+0x18], R2 ;  /* 0x00001802ffff098c */ /* 0x0003e2000a800006 */
[----:B------:R-:W-:Y:S05]  /*4690*/  BRA `(.L_x_94) ;  /* 0x0000000000147947 */ /* 0x000fea0003800000 */
.L_x_93:
[----:B------:R-:W-:Y:S02]  /*46a0*/  MOV R2, 0x46c0 ;  /* 0x000046c000027802 */ /* 0x000fe40000000f00 */
[----:B---345:R-:W-:Y:S05]  /*46b0*/  CALL.REL.NOINC `($__internal_0_$__cuda_sm10x_tcgen05_guardrail_trap_col_being_dealloced_not_returned_by_alloc) ;  /* 0x0000004400e87944 */ /* 0x038fea0003c00000 */
[----:B------:R-:W-:Y:S05]  /*46c0*/  BRA `(.L_x_94) ;  /* 0x0000000000087947 */ /* 0x000fea0003800000 */
.L_x_92:
[----:B------:R-:W-:Y:S02]  /*46d0*/  MOV R2, 0x46f0 ;  /* 0x000046f000027802 */ /* 0x000fe40000000f00 */
[----:B---345:R-:W-:Y:S05]  /*46e0*/  CALL.REL.NOINC `($__internal_2_$__cuda_sm10x_tcgen05_guardrail_trap_unallocated_columns_being_dealloced) ;  /* 0x0000004400f47944 */ /* 0x038fea0003c00000 */
.L_x_94:
[----:B------:R-:W-:Y:S01]  /*46f0*/  NOP ;  /* 0x0000000000007918 */ /* 0x000fe20000000000 */
[----:B----4-:R-:W-:Y:S05]  /*4700*/  EXIT ;  /* 0x000000000000794d */ /* 0x010fea0003800000 */
.L_x_65:
[----:B------:R-:W-:-:S09]  /*4710*/  UISETP.NE.OR UP5, UPT, UR10, 0x3, !UP5 ;  /* 0x000000030a00788c */ /* 0x000fd2000efa5670 */
[----:B------:R-:W-:Y:S05]  /*4720*/  BRA.U UP5, `(.L_x_95) ;  /* 0x0000000d05707547 */ /* 0x000fea000b800000 */
[----:B------:R-:W1:Y:S01]  /*4730*/  LDC R0, c[0x0][0xb30] ;  /* 0x0002cc00ff007b82 */ /* 0x000e620000000800 */
[----:B------:R-:W2:Y:S01]  /*4740*/  LDCU.64 UR8, c[0x0][0x888] ;  /* 0x00011100ff0877ac */ /* 0x000ea20008000a00 */
[----:B------:R-:W-:Y:S02]  /*4750*/  HFMA2 R29, -RZ, RZ, 0, 0 ;  /* 0x00000000ff1d7431 */ /* 0x000fe400000001ff */
[----:B------:R-:W-:Y:S01]  /*4760*/  IMAD.MOV.U32 R31, RZ, RZ, 0x1 ;  /* 0x00000001ff1f7424 */ /* 0x000fe200078e00ff */
[----:B------:R-:W-:Y:S01]  /*4770*/  MOV R23, 0x1000 ;  /* 0x0000100000177802 */ /* 0x000fe20000000f00 */
[----:B------:R-:W3:Y:S01]  /*4780*/  LDCU.64 UR4, c[0x0][0x890] ;  /* 0x00011200ff0477ac */ /* 0x000ee20008000a00 */
[----:B------:R-:W-:Y:S01]  /*4790*/  IMAD.MOV.U32 R30, RZ, RZ, RZ ;  /* 0x000000ffff1e7224 */ /* 0x000fe200078e00ff */
[----:B------:R-:W4:Y:S01]  /*47a0*/  LDC R19, c[0x0][0x370] ;  /* 0x0000dc00ff137b82 */ /* 0x000f220000000800 */
[----:B------:R-:W-:Y:S01]  /*47b0*/  UMOV UR7, 0x400 ;  /* 0x0000040000077882 */ /* 0x000fe20000000000 */
[----:B------:R-:W-:-:S02]  /*47c0*/  UPLOP3.LUT UP1, UPT, UPT, UPT, UPT, 0x40, 0x4 ;  /* 0x000000000004789c */ /* 0x000fc40003f2e870 */
[----:B------:R-:W-:-:S04]  /*47d0*/  ULEA UR7, UR37, UR7, 0x18 ;  /* 0x0000000725077291 */ /* 0x000fc8000f8ec0ff */
[----:B------:R-:W4:Y:S01]  /*47e0*/  LDC R2, c[0x0][0xb0c] ;  /* 0x0002c300ff027b82 */ /* 0x000f220000000800 */
[----:B------:R-:W-:Y:S02]  /*47f0*/  UIADD3 UR13, UPT, UPT, UR7, 0xd8, URZ ;  /* 0x000000d8070d7890 */ /* 0x000fe4000fffe0ff */
[----:B--2---:R-:W-:Y:S02]  /*4800*/  UISETP.NE.U32.AND UP3, UPT, UR8, URZ, UPT ;  /* 0x000000ff0800728c */ /* 0x004fe4000bf65070 */
[----:B------:R-:W-:Y:S02]  /*4810*/  UIADD3 UR25, UPT, UPT, UR7, 0xd0, URZ ;  /* 0x000000d007197890 */ /* 0x000fe4000fffe0ff */
[----:B---3--:R-:W-:Y:S01]  /*4820*/  UISETP.NE.U32.AND UP4, UPT, UR4, URZ, UPT ;  /* 0x000000ff0400728c */ /* 0x008fe2000bf85070 */
[----:B------:R-:W2:Y:S01]  /*4830*/  LDC R18, c[0x0][0xb20] ;  /* 0x0002c800ff127b82 */ /* 0x000ea20000000800 */
[----:B-1----:R-:W-:Y:S01]  /*4840*/  ISETP.NE.AND P1, PT, R0, 0x1, PT ;  /* 0x000000010000780c */ /* 0x002fe20003f25270 */
[----:B------:R-:W-:-:S02]  /*4850*/  UISETP.NE.AND.EX UP3, UPT, UR9, URZ, UPT, UP3 ;  /* 0x000000ff0900728c */ /* 0x000fc4000bf65330 */
[----:B------:R-:W-:Y:S02]  /*4860*/  UPRMT UR13, UR37, 0x654, UR13 ;  /* 0x00000654250d7896 */ /* 0x000fe4000800000d */
[----:B------:R-:W-:Y:S02]  /*4870*/  UISETP.NE.AND.EX UP4, UPT, UR5, URZ, UPT, UP4 ;  /* 0x000000ff0500728c */ /* 0x000fe4000bf85340 */
[----:B------:R-:W1:Y:S08]  /*4880*/  LDC.64 R32, c[0x0][0x348] ;  /* 0x0000d200ff207b82 */ /* 0x000e700000000a00 */
[----:B------:R-:W3:Y:S08]  /*4890*/  LDC.64 R16, c[0x0][0xb10] ;  /* 0x0002c400ff107b82 */ /* 0x000ef00000000a00 */
[----:B------:R-:W1:Y:S08]  /*48a0*/  LDC.64 R6, c[0x0][0xb18] ;  /* 0x0002c600ff067b82 */ /* 0x000e700000000a00 */
[----:B------:R-:W1:Y:S08]  /*48b0*/  LDC.64 R4, c[0x0][0xb28] ;  /* 0x0002ca00ff047b82 */ /* 0x000e700000000a00 */
[----:B--2-4-:R-:W1:Y:S02]  /*48c0*/  LDC R22, c[0x0][0x374] ;  /* 0x0000dd00ff167b82 */ /* 0x014e640000000800 */
.L_x_104:
[C---:B------:R-:W-:Y:S02]  /*48d0*/  LEA R0, R30.reuse, UR7, 0x3 ;  /* 0x000000071e007c11 */ /* 0x040fe4000f8e18ff */
[----:B------:R-:W-:Y:S02]  /*48e0*/  SHF.L.U32 R3, R29, 0x1f, RZ ;  /* 0x0000001f1d037819 */ /* 0x000fe400000006ff */
[----:B------:R-:W-:Y:S02]  /*48f0*/  LEA R24, R30, UR7, 0x4 ;  /* 0x000000071e187c11 */ /* 0x000fe4000f8e20ff */
[----:B--2---:R-:W2:Y:S02]  /*4900*/  SYNCS.PHASECHK.TRANS64.TRYWAIT P0, [R0+URZ+0x100], R3 ;  /* 0x00010003000075a7 */ /* 0x004ea400080011ff */
[----:B--2---:R-:W-:Y:S05]  /*4910*/  @!P0 BRA `(.L_x_96) ;  /* 0x00000040008c8947 */ /* 0x004fea0003800000 */
.L_x_181:
[----:B------:R-:W-:Y:S01]  /*4920*/  ISETP.GE.AND P0, PT, R40, 0x1, PT ;  /* 0x000000012800780c */ /* 0x000fe20003f06270 */
[----:B------:R-:W4:Y:S01]  /*4930*/  LDS.128 R24, [R24+0x190] ;  /* 0x0001900018187984 */ /* 0x000f220000000c00 */
[----:B--2---:R-:W-:Y:S01]  /*4940*/  VIADD R0, R0, 0x110 ;  /* 0x0000011000007836 */ /* 0x004fe20000000000 */
[----:B------:R-:W-:Y:S01]  /*4950*/  @!PT LDS RZ, [RZ] ;  /* 0x00000000fffff984 */ /* 0x000fe20000000800 */
[----:B------:R-:W-:Y:S01]  /*4960*/  @!PT LDS RZ, [RZ] ;  /* 0x00000000fffff984 */ /* 0x000fe20000000800 */
[----:B------:R-:W-:Y:S01]  /*4970*/  @!PT LDS RZ, [RZ] ;  /* 0x00000000fffff984 */ /* 0x000fe20000000800 */
[----:B------:R-:W-:Y:S01]  /*4980*/  @!PT LDS RZ, [RZ] ;  /* 0x00000000fffff984 */ /* 0x000fe20000000800 */
[----:B------:R2:W-:Y:S06]  /*4990*/  MEMBAR.ALL.CTA ;  /* 0x0000000000007992 */ /* 0x0005ec0000008000 */
[----:B--2---:R-:W2:Y:S01]  /*49a0*/  FENCE.VIEW.ASYNC.S ;  /* 0x00000000000073c6 */ /* 0x004ea20000000000 */
[----:B------:R-:W-:Y:S04]  /*49b0*/  PRMT R0, RZ, 0x654, R0 ;  /* 0x00000654ff007816 */ /* 0x000fe80000000000 */
[----:B--2---:R2:W-:Y:S01]  /*49c0*/  SYNCS.ARRIVE.TRANS64.RED.A1T0 RZ, [R0+URZ], RZ ;  /* 0x000000ff00ff79a7 */ /* 0x0045e200081004ff */
[----:B----4-:R-:W-:Y:S11]  /*49d0*/  LOP3.LUT P3, RZ, R26, 0x1, RZ, 0xc0, !PT ;  /* 0x000000011aff7812 */ /* 0x010ff6000786c0ff */
[----:B------:R-:W-:Y:S02]  /*49e0*/  @!UPT UIADD3 URZ, UPT, UPT, URZ, URZ, URZ ;  /* 0x000000fffffff290 */ /* 0x000fe4000fffe0ff */
[----:B------:R-:W-:Y:S02]  /*49f0*/  @P3 MOV R13, R24 ;  /* 0x00000018000d3202 */ /* 0x000fe40000000f00 */
[----:B------:R-:W-:Y:S01]  /*4a00*/  @P3 LOP3.LUT R8, R25, 0xffff, RZ, 0xc0, !PT ;  /* 0x0000ffff19083812 */ /* 0x000fe200078ec0ff */
[----:B--2---:R-:W-:Y:S06]  /*4a10*/  @!P0 BRA `(.L_x_97) ;  /* 0x0000000000a48947 */ /* 0x004fec0003800000 */
[----:B-1----:R-:W-:Y:S01]  /*4a20*/  IMAD.HI.U32 R35, R22, R7, RZ ;  /* 0x0000000716237227 */ /* 0x002fe200078e00ff */
[----:B------:R-:W-:Y:S02]  /*4a30*/  ISETP.NE.AND P0, PT, R6, 0x1, PT ;  /* 0x000000010600780c */ /* 0x000fe40003f05270 */
[----:B------:R-:W-:Y:S01]  /*4a40*/  ISETP.NE.AND P2, PT, R40, 0x1, PT ;  /* 0x000000012800780c */ /* 0x000fe20003f45270 */
[----:B---3--:R-:W-:Y:S01]  /*4a50*/  IMAD.HI.U32 R34, R19, R16, RZ ;  /* 0x0000001013227227 */ /* 0x008fe200078e00ff */
[----:B------:R-:W-:Y:S02]  /*4a60*/  SHF.R.U32.HI R35, RZ, R18, R35 ;  /* 0x00000012ff237219 */ /* 0x000fe40000011623 */
[----:B------:R-:W-:Y:S01]  /*4a70*/  ISETP.NE.AND P4, PT, R2, 0x1, PT ;  /* 0x000000010200780c */ /* 0x000fe20003f85270 */
[----:B------:R-:W-:Y:S01]  /*4a80*/  IMAD.HI.U32 R36, R13, R16, RZ ;  /* 0x000000100d247227 */ /* 0x000fe200078e00ff */
[----:B------:R-:W-:Y:S02]  /*4a90*/  SHF.R.U32.HI R34, RZ, R17, R34 ;  /* 0x00000011ff227219 */ /* 0x000fe40000011622 */
[----:B------:R-:W-:Y:S01]  /*4aa0*/  SEL R3, R22, R35, !P0 ;  /* 0x0000002316037207 */ /* 0x000fe20004000000 */
[C---:B------:R-:W-:Y:S01]  /*4ab0*/  IMAD.HI.U32 R35, R8.reuse, R7, RZ ;  /* 0x0000000708237227 */ /* 0x040fe200078e00ff */
[----:B------:R-:W-:Y:S02]  /*4ac0*/  SEL R11, R19, R34, !P4 ;  /* 0x00000022130b7207 */ /* 0x000fe40006000000 */
[----:B------:R-:W-:Y:S01]  /*4ad0*/  SHF.R.U32.HI R36, RZ, R17, R36 ;  /* 0x00000011ff247219 */ /* 0x000fe20000011624 */
[----:B------:R-:W-:Y:S01]  /*4ae0*/  IMAD.HI.U32 R38, R3, R4, RZ ;  /* 0x0000000403267227 */ /* 0x000fe200078e00ff */
[----:B------:R-:W-:Y:S03]  /*4af0*/  SHF.R.U32.HI R35, RZ, R18, R35 ;  /* 0x00000012ff237219 */ /* 0x000fe60000011623 */
[----:B------:R-:W-:Y:S01]  /*4b00*/  IMAD.HI.U32 R34, R11, R4, RZ ;  /* 0x000000040b227227 */ /* 0x000fe200078e00ff */
[----:B------:R-:W-:Y:S02]  /*4b10*/  @P2 SHF.R.U32.HI R3, RZ, R5, R38 ;  /* 0x00000005ff032219 */ /* 0x000fe40000011626 */
[----:B------:R-:W-:Y:S02]  /*4b20*/  SEL R9, R8, R35, !P0 ;  /* 0x0000002308097207 */ /* 0x000fe40004000000 */
[----:B------:R-:W-:Y:S01]  /*4b30*/  @P2 SHF.R.U32.HI R11, RZ, R5, R34 ;  /* 0x00000005ff0b2219 */ /* 0x000fe20000011622 */
[C---:B------:R-:W-:Y:S01]  /*4b40*/  IMAD R10, R40.reuse, R3, RZ ;  /* 0x00000003280a7224 */ /* 0x040fe200078e02ff */
[----:B------:R-:W-:Y:S01]  /*4b50*/  SEL R3, R13, R36, !P4 ;  /* 0x000000240d037207 */ /* 0x000fe20006000000 */
[C---:B------:R-:W-:Y:S03]  /*4b60*/  IMAD.HI.U32 R14, R9.reuse, R4, RZ ;  /* 0x00000004090e7227 */ /* 0x040fe600078e00ff */
[----:B------:R-:W-:Y:S01]  /*4b70*/  ISETP.GE.AND P0, PT, R9, R10, PT ;  /* 0x0000000a0900720c */ /* 0x000fe20003f06270 */
[C---:B------:R-:W-:Y:S01]  /*4b80*/  IMAD R12, R40.reuse, R11, RZ ;  /* 0x0000000b280c7224 */ /* 0x040fe200078e02ff */
[-C--:B------:R-:W-:Y:S04]  /*4b90*/  SHF.R.U32.HI R14, RZ, R5.reuse, R14 ;  /* 0x00000005ff0e7219 */ /* 0x080fe8000001160e */
[----:B------:R-:W-:Y:S02]  /*4ba0*/  ISETP.GE.OR P0, PT, R3, R12, P0 ;  /* 0x0000000c0300720c */ /* 0x000fe40000706670 */
[----:B------:R-:W-:Y:S05]  /*4bb0*/  SEL R15, R9, R14, !P2 ;  /* 0x0000000e090f7207 */ /* 0x000fea0005000000 */
[----:B------:R-:W-:Y:S04]  /*4bc0*/  IMAD.MOV R14, RZ, RZ, -R15 ;  /* 0x000000ffff0e7224 */ /* 0x000fe800078e0a0f */
[----:B------:R-:W-:Y:S02]  /*4bd0*/  IMAD R14, R40, R14, R9 ;  /* 0x0000000e280e7224 */ /* 0x000fe400078e0209 */
[C---:B------:R-:W-:Y:S05]  /*4be0*/  @!P0 IMAD.HI.U32 R10, R3.reuse, R4, RZ ;  /* 0x00000004030a8227 */ /* 0x040fea00078e00ff */
[----:B------:R-:W-:Y:S04]  /*4bf0*/  @!P0 SHF.R.U32.HI R10, RZ, R5, R10 ;  /* 0x00000005ff0a8219 */ /* 0x000fe8000001160a */
[----:B------:R-:W-:Y:S01]  /*4c00*/  @!P0 SEL R0, R3, R10, !P2 ;  /* 0x0000000a03008207 */ /* 0x000fe20005000000 */
[----:B------:R-:W-:Y:S03]  /*4c10*/  IMAD.MOV R10, RZ, RZ, -R3 ;  /* 0x000000ffff0a7224 */ /* 0x000fe600078e0a03 */
[----:B------:R-:W-:Y:S01]  /*4c20*/  @!P0 IADD3 R15, PT, PT, R15, -R0, RZ ;  /* 0x800000000f0f8210 */ /* 0x000fe20007ffe0ff */
[----:B------:R-:W-:Y:S01]  /*4c30*/  @!P0 IMAD R0, R11, R14, R0 ;  /* 0x0000000e0b008224 */ /* 0x000fe200078e0200 */
[----:B------:R-:W-:Y:S01]  /*4c40*/  IADD3 R11, PT, PT, -R9, RZ, RZ ;  /* 0x000000ff090b7210 */ /* 0x000fe20007ffe1ff */
[----:B------:R-:W-:Y:S02]  /*4c50*/  IMAD R13, R2, R10, R13 ;  /* 0x0000000a020d7224 */ /* 0x000fe400078e020d */
[----:B------:R-:W-:Y:S02]  /*4c60*/  @!P0 IMAD R9, R15, R40, R3 ;  /* 0x000000280f098224 */ /* 0x000fe400078e0203 */
[----:B------:R-:W-:Y:S02]  /*4c70*/  @!P0 IMAD.MOV.U32 R3, RZ, RZ, R0 ;  /* 0x000000ffff038224 */ /* 0x000fe400078e0000 */
[----:B------:R-:W-:Y:S02]  /*4c80*/  IMAD R8, R6, R11, R8 ;  /* 0x0000000b06087224 */ /* 0x000fe400078e0208 */
[----:B------:R-:W-:Y:S02]  /*4c90*/  IMAD R13, R3, R2, R13 ;  /* 0x00000002030d7224 */ /* 0x000fe400078e020d */
[----:B------:R-:W-:Y:S02]  /*4ca0*/  IMAD R8, R9, R6, R8 ;  /* 0x0000000609087224 */ /* 0x000fe400078e0208 */
.L_x_97:
[----:B------:R-:W-:Y:S05]  /*4cb0*/  BRA.U UP1, `(.L_x_98) ;  /* 0x0000000101107547 */ /* 0x000fea000b800000 */
[----:B------:R-:W-:Y:S04]  /*4cc0*/  MOV R0, UR6 ;  /* 0x0000000600007c02 */ /* 0x000fe80008000f00 */
[----:B------:R-:W-:Y:S04]  /*4cd0*/  SHF.L.U32 R3, R0, 0x1f, RZ ;  /* 0x0000001f00037819 */ /* 0x000fe800000006ff */
[----:B------:R-:W2:Y:S02]  /*4ce0*/  SYNCS.PHASECHK.TRANS64.TRYWAIT P0, [UR7+0xf8], R3 ;  /* 0x0000f803ff0075a7 */ /* 0x000ea40008001107 */
[----:B--2---:R-:W-:Y:S05]  /*4cf0*/  @!P0 BRA `(.L_x_99) ;  /* 0x0000003c00a88947 */ /* 0x004fea0003800000 */
.L_x_98:
[----:B------:R-:W-:Y:S02]  /*4d00*/  R2UR UR26, R20 ;  /* 0x00000000141a72ca */ /* 0x000fe400000e0000 */
[----:B------:R-:W-:Y:S02]  /*4d10*/  R2UR UR27, R21 ;  /* 0x00000000151b72ca */ /* 0x000fe400000e0000 */
[----:B------:R-:W-:Y:S02]  /*4d20*/  ISETP.NE.U32.AND P2, PT, RZ, UR4, PT ;  /* 0x00000004ff007c0c */ /* 0x000fe4000bf45070 */
[----:B------:R-:W-:Y:S02]  /*4d30*/  SHF.L.U32 R12, R31, 0x1f, RZ ;  /* 0x0000001f1f0c7819 */ /* 0x000fe400000006ff */
[----:B------:R-:W-:Y:S05]  /*4d40*/  ISETP.NE.AND.EX P2, PT, RZ, UR5, PT, P2 ;  /* 0x00000005ff007c0c */ /* 0x000fea000bf45320 */
[----:B------:R-:W-:Y:S02]  /*4d50*/  USHF.L.U32 UR26, UR26, 0x7, URZ ;  /* 0x000000071a1a7899 */ /* 0x000fe400080006ff */
[----:B------:R-:W-:Y:S01]  /*4d60*/  USHF.L.U32 UR27, UR27, 0x6, URZ ;  /* 0x000000061b1b7899 */ /* 0x000fe200080006ff */
[----:B------:R-:W-:Y:S11]  /*4d70*/  BRA.U !UP4, `(.L_x_100) ;  /* 0x000000010c347547 */ /* 0x000ff6000b800000 */
[----:B------:R-:W-:Y:S01]  /*4d80*/  UPLOP3.LUT UP0, UPT, UPT, UPT, UP3, 0x80, 0x8 ;  /* 0x000000000008789c */ /* 0x000fe20003f0f030 */
[----:B--2---:R-:W-:Y:S02]  /*4d90*/  HFMA2 R0, -RZ, RZ, 0, 5.9604644775390625e-08 ;  /* 0x00000001ff007431 */ /* 0x004fe400000001ff */
[----:B------:R-:W-:Y:S03]  /*4da0*/  IMAD.MOV.U32 R95, RZ, RZ, 0x1 ;  /* 0x00000001ff5f7424 */ /* 0x000fe600078e00ff */
[----:B------:R-:W-:Y:S05]  /*4db0*/  PLOP3.LUT P0, PT, PT, PT, UP0, 0x80, 0x8 ;  /* 0x000000000008781c */ /* 0x000fea0003f0f008 */
[----:B------:R-:W2:Y:S01]  /*4dc0*/  @UP0 LDCU.64 UR10, c[0x0][0x888] ;  /* 0x00011100ff0a07ac */ /* 0x000ea20008000a00 */
[----:B------:R-:W-:Y:S07]  /*4dd0*/  @UP0 UIMAD UR8, UR36, UR4, URZ ;  /* 0x00000004240802a4 */ /* 0x000fee000f8e02ff */
[----:B------:R-:W-:Y:S01]  /*4de0*/  @!P0 PRMT R95, R0, 0x7610, R95 ;  /* 0x00007610005f8816 */ /* 0x000fe2000000005f */
[----:B--2---:R-:W-:Y:S03]  /*4df0*/  @UP0 UIMAD.WIDE UR10, UR8, 0x4, UR10 ;  /* 0x00000004080a08a5 */ /* 0x004fe6000f8e020a */
[----:B------:R-:W2:Y:S03]  /*4e00*/  @!UP0 LDCU UR8, c[0x0][0x880] ;  /* 0x00011000ff0887ac */ /* 0x000ea60008000800 */
[----:B------:R-:W-:Y:S01]  /*4e10*/  IMAD.U32 R10, RZ, RZ, UR10 ;  /* 0x0000000aff0a7e24 */ /* 0x000fe2000f8e00ff */
[----:B------:R-:W-:Y:S05]  /*4e20*/  MOV R11, UR11 ;  /* 0x0000000b000b7c02 */ /* 0x000fea0008000f00 */
[----:B-----5:R4:W5:Y:S02]  /*4e30*/  @P0 LDG.E R49, desc[UR46][R10.64] ;  /* 0x0000002e0a310981 */ /* 0x020964000c1e1900 */
[----:B--2-4-:R-:W-:Y:S07]  /*4e40*/  @!P0 IMAD.U32 R49, RZ, RZ, UR8 ;  /* 0x00000008ff318e24 */ /* 0x014fee000f8e00ff */
.L_x_100:
[----:B-----5:R-:W-:Y:S01]  /*4e50*/  @!P2 FSETP.EQ.AND P0, PT, R49, RZ, PT ;  /* 0x000000ff3100a20b */ /* 0x020fe20003f02000 */
[----:B------:R-:W-:Y:S01]  /*4e60*/  @!UPT UIADD3 URZ, UPT, UPT, URZ, URZ, URZ ;  /* 0x000000fffffff290 */ /* 0x000fe2000fffe0ff */
[----:B------:R-:W-:Y:S11]  /*4e70*/  @!P2 BRA `(.L_x_101) ;  /* 0x000000000014a947 */ /* 0x000ff60003800000 */
[----:B------:R-:W-:Y:S02]  /*4e80*/  LOP3.LUT P2, RZ, R95, 0xff, RZ, 0xc0, !PT ;  /* 0x000000ff5fff7812 */ /* 0x000fe4000784c0ff */
[----:B------:R-:W-:Y:S04]  /*4e90*/  PLOP3.LUT P0, PT, PT, PT, UP0, 0x80, 0x8 ;  /* 0x000000000008781c */ /* 0x000fe80003f0f008 */
[----:B------:R-:W-:Y:S07]  /*4ea0*/  PLOP3.LUT P0, PT, P0, PT, PT, 0x8, 0x80 ;  /* 0x000000000080781c */ /* 0x000fee000070e170 */
[----:B------:R-:W-:Y:S11]  /*4eb0*/  @P2 FSETP.EQ.AND P0, PT, R49, RZ, PT ;  /* 0x000000ff3100220b */ /* 0x000ff60003f02000 */
[----:B------:R-:W-:Y:S02]  /*4ec0*/  @!UPT UIADD3 URZ, UPT, UPT, URZ, URZ, URZ ;  /* 0x000000fffffff290 */ /* 0x000fe4000fffe0ff */
.L_x_101:
[----:B------:R-:W4:Y:S01]  /*4ed0*/  SYNCS.PHASECHK.TRANS64.TRYWAIT P2, [UR7+0xe0], R12 ;  /* 0x0000e00cff0075a7 */ /* 0x000f220008041107 */
[----:B------:R-:W-:Y:S04]  /*4ee0*/  ELECT P4, URZ, PT ;  /* 0x0000000000ff782f */ /* 0x000fe80003880000 */
[----:B------:R-:W-:Y:S11]  /*4ef0*/  PLOP3.LUT P4, PT, P0, P4, PT, 0xf2, 0x2f ;  /* 0x00000000002f781c */ /* 0x000ff60000789e72 */
[----:B------:R-:W-:Y:S02]  /*4f00*/  @!UPT UIADD3 URZ, UPT, UPT, URZ, URZ, URZ ;  /* 0x000000fffffff290 */ /* 0x000fe4000fffe0ff */
[----:B-1----:R-:W-:Y:S05]  /*4f10*/  @!P4 IADD3 R21, P0, PT, R32, 0x580, RZ ;  /* 0x000005802015c810 */ /* 0x002fea0007f1e0ff */
[----:B------:R-:W-:Y:S01]  /*4f20*/  @!P4 IMAD.X R20, RZ, RZ, R33, P0 ;  /* 0x000000ffff14c224 */ /* 0x000fe200000e0621 */
[----:B----4-:R-:W-:Y:S07]  /*4f30*/  @!P2 BRA `(.L_x_102) ;  /* 0x0000003c0030a947 */ /* 0x010fee0003800000 */
.L_x_184:
[----:B------:R-:W4:Y:S01]  /*4f40*/  LDC.64 R14, c[0x0][0xb10] ;  /* 0x0002c400ff0e7b82 */ /* 0x000f220000000a00 */
[----:B------:R-:W-:Y:S01]  /*4f50*/  @!P4 R2UR UR9, R21 ;  /* 0x000000001509c2ca */ /* 0x000fe200000e0000 */
[----:B------:R-:W-:Y:S01]  /*4f60*/  VOTEU.ALL UP1, P4 ;  /* 0x0000000000ff7886 */ /* 0x000fe20002020000 */
[----:B------:R-:W-:Y:S01]  /*4f70*/  @!P4 R2UR UR8, R20 ;  /* 0x000000001408c2ca */ /* 0x000fe200000e0000 */
[----:B------:R-:W-:Y:S01]  /*4f80*/  VOTEU.ALL UP2, P4 ;  /* 0x0000000000ff7886 */ /* 0x000fe20002040000 */
[----:B------:R-:W-:Y:S03]  /*4f90*/  UMOV UR16, 0x0 ;  /* 0x0000000000107882 */ /* 0x000fe60000000000 */
[----:B------:R-:W5:Y:S01]  /*4fa0*/  LDC.64 R10, c[0x0][0xb18] ;  /* 0x0002c600ff0a7b82 */ /* 0x000f620000000a00 */
[----:B------:R-:W-:Y:S01]  /*4fb0*/  @!UP1 UIADD3 UR24, UPT, UPT, UR7, 0x200, URZ ;  /* 0x0000020007189890 */ /* 0x000fe2000fffe0ff */
[----:B------:R-:W-:Y:S01]  /*4fc0*/  @P3 SHF.R.U32.HI R28, RZ, 0x10, R25 ;  /* 0x00000010ff1c3819 */ /* 0x000fe20000011619 */
[----:B------:R-:W-:Y:S01]  /*4fd0*/  UMOV UR17, 0x10000000 ;  /* 0x1000000000117882 */ /* 0x000fe20000000000 */
[----:B------:R-:W-:Y:S01]  /*4fe0*/  UMOV UR28, UR36 ;  /* 0x00000024001c7c82 */ /* 0x000fe20008000000 */
[----:B------:R-:W-:Y:S03]  /*4ff0*/  @!UP1 UIADD3 UR10, UPT, UPT, UR26, 0x40, URZ ;  /* 0x000000401a0a9890 */ /* 0x000fe6000fffe0ff */
[----:B--2---:R-:W2:Y:S01]  /*5000*/  @!P1 LDC R0, c[0x0][0xb20] ;  /* 0x0002c800ff009b82 */ /* 0x004ea20000000800 */
[----:B------:R-:W-:Y:S01]  /*5010*/  UMOV UR11, UR27 ;  /* 0x0000001b000b7c82 */ /* 0x000fe20008000000 */
[----:B------:R-:W-:Y:S01]  /*5020*/  IMAD.U32 R20, RZ, RZ, UR9 ;  /* 0x00000009ff147e24 */ /* 0x000fe2000f8e00ff */
[----:B------:R-:W-:Y:S05]  /*5030*/  UMOV UR9, UR25 ;  /* 0x0000001900097c82 */ /* 0x000fea0008000000 */
[----:B-1----:R-:W1:Y:S01]  /*5040*/  @!P1 LDC R3, c[0x0][0xb0c] ;  /* 0x0002c300ff039b82 */ /* 0x002e620000000800 */
[----:B------:R-:W-:Y:S01]  /*5050*/  IMAD.U32 R21, RZ, RZ, UR8 ;  /* 0x00000008ff157e24 */ /* 0x000fe2000f8e00ff */
[----:B------:R-:W-:Y:S01]  /*5060*/  @!UP1 UIADD3 UR8, UPT, UPT, UR7, 0xa00, URZ ;  /* 0x00000a0007089890 */ /* 0x000fe2000fffe0ff */
[----:B------:R-:W-:Y:S01]  /*5070*/  @!P4 R2UR UR18, R20 ;  /* 0x000000001412c2ca */ /* 0x000fe200000e0000 */
[----:B------:R-:W-:Y:S01]  /*5080*/  VOTEU.ALL UP1, P4 ;  /* 0x0000000000ff7886 */ /* 0x000fe20002020000 */
[----:B------:R-:W-:Y:S01]  /*5090*/  @!P4 IMAD.MOV.U32 R20, RZ, RZ, 0x1000 ;  /* 0x00001000ff14c424 */ /* 0x000fe200078e00ff */
[----:B------:R-:W-:Y:S01]  /*50a0*/  @!P4 R2UR UR19, R21 ;  /* 0x000000001513c2ca */ /* 0x000fe200000e0000 */
[----:B------:R-:W-:Y:S01]  /*50b0*/  UMOV UR12, UR36 ;  /* 0x00000024000c7c82 */ /* 0x000fe20008000000 */
[----:B------:R-:W-:Y:S01]  /*50c0*/  UPRMT UR14, UR37, 0x654, UR25 ;  /* 0x00000654250e7896 */ /* 0x000fe20008000019 */
[----:B------:R-:W-:Y:S10]  /*50d0*/  VIADD R30, R30, 0x1 ;  /* 0x000000011e1e7836 */ /* 0x000ff40000000000 */
[----:B------:R1:W-:Y:S02]  /*50e0*/  @!UP2 UTMALDG.3D [UR24], [UR18], desc[UR16] ;  /* 0x000010181200a5b4 */ /* 0x0003e40008011000 */
[----:B-1----:R-:W-:Y:S01]  /*50f0*/  @!P1 ISETP.NE.AND P2, PT, R3, 0x1, PT ;  /* 0x000000010300980c */ /* 0x002fe20003f45270 */
[C---:B----4-:R-:W-:Y:S01]  /*5100*/  @!P1 IMAD.HI.U32 R14, R13.reuse, R14, RZ ;  /* 0x0000000e0d0e9227 */ /* 0x050fe200078e00ff */
[----:B-----5:R-:W-:Y:S01]  /*5110*/  @!P1 ISETP.NE.AND P0, PT, R10, 0x1, PT ;  /* 0x000000010a00980c */ /* 0x020fe20003f05270 */
[----:B------:R1:W-:Y:S01]  /*5120*/  @!UP1 UTMALDG.3D [UR8], [UR18], desc[UR16] ;  /* 0x00001008120095b4 */ /* 0x0003e20008011000 */
[----:B------:R1:W-:Y:S01]  /*5130*/  @!P4 SYNCS.ARRIVE.TRANS64.RED.A0TR RZ, [UR7+0xd0], R20 ;  /* 0x0000d014ffffc9a7 */ /* 0x0003e20008300407 */
[C---:B------:R-:W-:Y:S01]  /*5140*/  @!P1 IMAD.HI.U32 R11, R8.reuse, R11, RZ ;  /* 0x0000000b080b9227 */ /* 0x040fe200078e00ff */
[----:B------:R-:W-:Y:S04]  /*5150*/  @!P1 SHF.R.U32.HI R14, RZ, R15, R14 ;  /* 0x0000000fff0e9219 */ /* 0x000fe8000001160e */
[----:B--2---:R-:W-:Y:S02]  /*5160*/  @!P1 SHF.R.U32.HI R9, RZ, R0, R11 ;  /* 0x00000000ff099219 */ /* 0x004fe4000001160b */
[----:B------:R-:W-:Y:S02]  /*5170*/  @!P1 SEL R14, R13, R14, !P2 ;  /* 0x0000000e0d0e9207 */ /* 0x000fe40005000000 */
[----:B------:R-:W-:Y:S05]  /*5180*/  @!P1 SEL R9, R8, R9, !P0 ;  /* 0x0000000908099207 */ /* 0x000fea0004000000 */
[----:B------:R-:W-:Y:S01]  /*5190*/  @!P1 IMAD.IADD R0, R9, 0x1, -R14 ;  /* 0x0000000109009824 */ /* 0x000fe200078e0a0e */
[----:B------:R-:W-:Y:S01]  /*51a0*/  SYNCS.ARRIVE.TRANS64.RED.A1T0 RZ, [UR14], RZ ;  /* 0x000000ffffff79a7 */ /* 0x000fe2000810040e */
[----:B------:R-:W-:Y:S02]  /*51b0*/  @!P1 IMAD.IADD R9, R14, 0x1, -R9 ;  /* 0x000000010e099824 */ /* 0x000fe400078e0a09 */
[----:B------:R-:W-:Y:S02]  /*51c0*/  @!P1 IMAD R13, R0, R3, R13 ;  /* 0x00000003000d9224 */ /* 0x000fe400078e020d */
[----:B------:R-:W-:Y:S01]  /*51d0*/  @!P1 IMAD R8, R9, R10, R8 ;  /* 0x0000000a09089224 */ /* 0x000fe200078e0208 */
[----:B------:R-:W2:Y:S02]  /*51e0*/  SYNCS.PHASECHK.TRANS64.TRYWAIT P5, [UR7+0xe8], R12 ;  /* 0x0000e80cff0075a7 */ /* 0x000ea400080a1107 */
[----:B-12---:R-:W-:Y:S05]  /*51f0*/  @!P5 BRA `(.L_x_103) ;  /* 0x000000380098d947 */ /* 0x006fea0003800000 */
.L_x_186:
[----:B-1----:R-:W-:Y:S01]  /*5200*/  @!P4 IADD3 R3, P0, PT, R32, 0x580, RZ ;  /* 0x000005802003c810 */ /* 0x002fe20007f1e0ff */
[----:B------:R-:W-:Y:S01]  /*5210*/  VOTEU.ALL UP1, P4 ;  /* 0x0000000000ff7886 */ /* 0x000fe20002020000 */
[----:B------:R-:W-:Y:S01]  /*5220*/  VOTEU.ALL UP2, P4 ;  /* 0x0000000000ff7886 */ /* 0x000fe20002040000 */
[----:B------:R-:W-:Y:S01]  /*5230*/  UMOV UR14, 0x0 ;  /* 0x00000000000e7882 */ /* 0x000fe20000000000 */
[----:B------:R-:W-:Y:S01]  /*5240*/  @!P4 R2UR UR9, R3 ;  /* 0x000000000309c2ca */ /* 0x000fe200000e0000 */
[----:B------:R-:W-:Y:S01]  /*5250*/  @!P4 IMAD.X R0, RZ, RZ, R33, P0 ;  /* 0x000000ffff00c224 */ /* 0x000fe200000e0621 */
[----:B------:R-:W-:Y:S01]  /*5260*/  @!UP1 UIADD3 UR17, UPT, UPT, UR7, 0xd8, URZ ;  /* 0x000000d807119890 */ /* 0x000fe2000fffe0ff */
[----:B------:R-:W-:Y:S01]  /*5270*/  ISETP.NE.AND P0, PT, R30, 0x2, PT ;  /* 0x000000021e00780c */ /* 0x000fe20003f05270 */
[----:B------:R-:W-:Y:S01]  /*5280*/  @!UP1 UIADD3 UR18, UPT, UPT, UR26, 0x20, URZ ;  /* 0x000000201a129890 */ /* 0x000fe2000fffe0ff */
[----:B------:R-:W-:Y:S01]  /*5290*/  LOP3.LUT R31, R31, 0x1, RZ, 0x3c, !PT ;  /* 0x000000011f1f7812 */ /* 0x000fe200078e3cff */
[----:B------:R-:W-:Y:S01]  /*52a0*/  @!UP1 UIADD3 UR16, UPT, UPT, UR7, 0x1200, URZ ;  /* 0x0000120007109890 */ /* 0x000fe2000fffe0ff */
[----:B------:R-:W-:Y:S01]  /*52b0*/  @!P4 R2UR UR8, R0 ;  /* 0x000000000008c2ca */ /* 0x000fe200000e0000 */
[----:B------:R-:W-:Y:S01]  /*52c0*/  UMOV UR15, 0x10000000 ;  /* 0x10000000000f7882 */ /* 0x000fe20000000000 */
[----:B------:R-:W-:Y:S01]  /*52d0*/  UMOV UR19, UR27 ;  /* 0x0000001b00137c82 */ /* 0x000fe20008000000 */
[----:B------:R-:W-:Y:S01]  /*52e0*/  UMOV UR20, UR36 ;  /* 0x0000002400147c82 */ /* 0x000fe20008000000 */
[----:B------:R-:W-:Y:S01]  /*52f0*/  @!UP1 UIADD3 UR10, UPT, UPT, UR26, 0x60, URZ ;  /* 0x000000601a0a9890 */ /* 0x000fe2000fffe0ff */
[----:B------:R-:W-:Y:S01]  /*5300*/  SEL R0, RZ, 0x1, P0 ;  /* 0x00000001ff007807 */ /* 0x000fe20000000000 */
[----:B------:R-:W-:Y:S01]  /*5310*/  IMAD.U32 R10, RZ, RZ, UR9 ;  /* 0x00000009ff0a7e24 */ /* 0x000fe2000f8e00ff */
[----:B------:R-:W-:Y:S01]  /*5320*/  UMOV UR11, UR27 ;  /* 0x0000001b000b7c82 */ /* 0x000fe20008000000 */
[----:B------:R-:W-:Y:S01]  /*5330*/  UMOV UR12, UR36 ;  /* 0x00000024000c7c82 */ /* 0x000fe20008000000 */
[----:B------:R-:W-:Y:S01]  /*5340*/  UMOV UR9, UR17 ;  /* 0x0000001100097c82 */ /* 0x000fe20008000000 */
[----:B------:R-:W-:Y:S01]  /*5350*/  @P3 R2UR UR36, R28 ;  /* 0x000000001c2432ca */ /* 0x000fe200000e0000 */
[----:B------:R-:W-:Y:S01]  /*5360*/  IMAD.IADD R20, R8, 0x1, R94 ;  /* 0x0000000108147824 */ /* 0x000fe200078e025e */
[----:B------:R-:W-:Y:S01]  /*5370*/  @!P4 R2UR UR22, R10 ;  /* 0x000000000a16c2ca */ /* 0x000fe200000e0000 */
[----:B------:R-:W-:Y:S01]  /*5380*/  IMAD.U32 R11, RZ, RZ, UR8 ;  /* 0x00000008ff0b7e24 */ /* 0x000fe2000f8e00ff */
[----:B------:R-:W-:Y:S01]  /*5390*/  @!UP1 UIADD3 UR8, UPT, UPT, UR7, 0x1a00, URZ ;  /* 0x00001a0007089890 */ /* 0x000fe2000fffe0ff */
[----:B------:R-:W-:Y:S01]  /*53a0*/  LOP3.LUT R29, R29, R0, RZ, 0x3c, !PT ;  /* 0x000000001d1d7212 */ /* 0x000fe200078e3cff */
[----:B------:R-:W-:Y:S01]  /*53b0*/  VOTEU.ALL UP1, P4 ;  /* 0x0000000000ff7886 */ /* 0x000fe20002020000 */
[----:B------:R-:W-:Y:S01]  /*53c0*/  IMAD.IADD R21, R13, 0x1, R96 ;  /* 0x000000010d157824 */ /* 0x000fe200078e0260 */
[----:B------:R-:W-:Y:S02]  /*53d0*/  @!P4 R2UR UR23, R11 ;  /* 0x000000000b17c2ca */ /* 0x000fe400000e0000 */
[----:B------:R-:W-:Y:S11]  /*53e0*/  SEL R30, R30, RZ, P0 ;  /* 0x000000ff1e1e7207 */ /* 0x000ff60000000000 */
[----:B------:R2:W-:Y:S01]  /*53f0*/  @!UP2 UTMALDG.3D [UR16], [UR22], desc[UR14] ;  /* 0x00000e101600a5b4 */ /* 0x0005e20008011000 */
[----:B------:R2:W-:Y:S01]  /*5400*/  @!UP1 UTMALDG.3D [UR8], [UR22], desc[UR14] ;  /* 0x00000e08160095b4 */ /* 0x0005e20008011000 */
[----:B------:R2:W-:Y:S01]  /*5410*/  @!P4 SYNCS.ARRIVE.TRANS64.RED.A0TR RZ, [UR7+0xd8], R23 ;  /* 0x0000d817ffffc9a7 */ /* 0x0005e20008300407 */
[----:B------:R-:W-:Y:S01]  /*5420*/  UPLOP3.LUT UP1, UPT, UPT, UPT, UPT, 0x80, 0x8 ;  /* 0x000000000008789c */ /* 0x000fe20003f2f070 */
[----:B------:R-:W-:Y:S01]  /*5430*/  SYNCS.ARRIVE.TRANS64.RED.A1T0 RZ, [UR13], RZ ;  /* 0x000000ffffff79a7 */ /* 0x000fe2000810040d */
[----:B------:R-:W-:Y:S09]  /*5440*/  @P3 BRA `(.L_x_104) ;  /* 0xfffffff400203947 */ /* 0x000ff2000383ffff */
[----:B------:R-:W-:-:S04]  /*5450*/  SHF.L.U32 R3, R31, 0x1f, RZ ;  /* 0x0000001f1f037819 */ /* 0x000fc800000006ff */
[----:B------:R-:W1:Y:S02]  /*5460*/  SYNCS.PHASECHK.TRANS64.TRYWAIT P0, [UR7+0xe0], R3 ;  /* 0x0000e003ff0075a7 */ /* 0x000e640008001107 */
[----:B-1----:R-:W-:Y:S05]  /*5470*/  @!P0 BRA `(.L_x_105) ;  /* 0x0000003800108947 */ /* 0x002fea0003800000 */
.L_x_188:
[----:B-1----:R-:W-:-:S07]  /*5480*/  MOV R0, UR7 ;  /* 0x0000000700007c02 */ /* 0x002fce0008000f00 */
.L_x_106:
[----:B-1----:R-:W-:-:S04]  /*5490*/  SHF.L.U32 R3, R31, 0x1f, RZ ;  /* 0x0000001f1f037819 */ /* 0x002fc800000006ff */
[----:B------:R1:W4:Y:S03]  /*54a0*/  SYNCS.PHASECHK.TRANS64.TRYWAIT P0, [R0+URZ+0xe8], R3 ;  /* 0x0000e803000075a7 */ /* 0x00032600080011ff */
[----:B----4-:R-:W-:Y:S05]  /*54b0*/  @!P0 NANOSLEEP.SYNCS 0x989680 ;  /* 0x009896800000895d */ /* 0x010fea0003900000 */
[----:B------:R-:W4:Y:S02]  /*54c0*/  @!P0 SYNCS.PHASECHK.TRANS64 P0, [R0+URZ+0xe8], R3 ;  /* 0x0000e803000085a7 */ /* 0x000f2400080010ff */
[----:B--2-4-:R-:W-:Y:S05]  /*54d0*/  @P0 EXIT ;  /* 0x000000000000094d */ /* 0x014fea0003800000 */
[----:B------:R-:W-:Y:S05]  /*54e0*/  BRA `(.L_x_106) ;  /* 0xfffffffc00e87947 */ /* 0x000fea000383ffff */
.L_x_95:
[----:B------:R-:W-:-:S06]  /*54f0*/  UISETP.GE.AND UP1, UPT, UR10, 0x4, UPT ;  /* 0x000000040a00788c */ /* 0x000fcc000bf26270 */
[----:B------:R-:W-:-:S13]  /*5500*/  PLOP3.LUT P0, PT, PT, PT, UP1, 0x80, 0x8 ;  /* 0x000000000008781c */ /* 0x000fda0003f0f018 */
[----:B------:R-:W-:Y:S05]  /*5510*/  @!P0 EXIT ;  /* 0x000000000000894d */ /* 0x000fea0003800000 */
[----:B------:R-:W-:Y:S01]  /*5520*/  BAR.SYNC.DEFER_BLOCKING 0x6, 0xa0 ;  /* 0x0182800000007b1d */ /* 0x000fe20000010000 */
[C---:B------:R-:W-:Y:S01]  /*5530*/  IMAD.SHL.U32 R101, R109.reuse, 0x20, RZ ;  /* 0x000000206d657824 */ /* 0x040fe200078e00ff */
[----:B------:R-:W-:Y:S01]  /*5540*/  CS2R R106, SRZ ;  /* 0x00000000006a7805 */ /* 0x000fe2000001ff00 */
[C---:B------:R-:W-:Y:S01]  /*5550*/  IMAD.SHL.U32 R3, R109.reuse, 0x4, RZ ;  /* 0x000000046d037824 */ /* 0x040fe200078e00ff */
[----:B------:R-:W-:Y:S01]  /*5560*/  CS2R R104, SRZ ;  /* 0x0000000000687805 */ /* 0x000fe2000001ff00 */
[----:B------:R-:W-:Y:S01]  /*5570*/  IMAD.U32 R47, R109, 0x10000, RZ ;  /* 0x000100006d2f7824 */ /* 0x000fe200078e00ff */
[----:B------:R-:W-:Y:S02]  /*5580*/  UMOV UR49, 0x400 ;  /* 0x0000040000317882 */ /* 0x000fe40000000000 */
[----:B------:R-:W1:Y:S01]  /*5590*/  LDC R99, c[0x0][0x370] ;  /* 0x0000dc00ff637b82 */ /* 0x000e620000000800 */
[----:B------:R-:W-:Y:S01]  /*55a0*/  ULEA UR49, UR37, UR49, 0x18 ;  /* 0x0000003125317291 */ /* 0x000fe2000f8ec0ff */
[C---:B------:R-:W-:Y:S01]  /*55b0*/  LOP3.LUT R2, R101.reuse, 0x80, RZ, 0xc0, !PT ;  /* 0x0000008065027812 */ /* 0x040fe200078ec0ff */
[----:B------:R-:W-:Y:S01]  /*55c0*/  IMAD.SHL.U32 R5, R102, 0x400, RZ ;  /* 0x0000040066057824 */ /* 0x000fe200078e00ff */
[C---:B------:R-:W-:Y:S01]  /*55d0*/  LOP3.LUT R100, R101.reuse, 0xb60, RZ, 0xc0, !PT ;  /* 0x00000b6065647812 */ /* 0x040fe200078ec0ff */
[----:B------:R-:W-:Y:S01]  /*55e0*/  UIADD3 UR4, UPT, UPT, UR49, 0x2200, URZ ;  /* 0x0000220031047890 */ /* 0x000fe2000fffe0ff */
[----:B------:R-:W-:Y:S01]  /*55f0*/  LOP3.LUT R3, R2, 0x10, R3, 0xf8, !PT ;  /* 0x0000001002037812 */ /* 0x000fe200078ef803 */
[----:B------:R-:W-:Y:S01]  /*5600*/  IMAD.SHL.U32 R2, R102, 0x200000, RZ ;  /* 0x0020000066027824 */ /* 0x000fe200078e00ff */
[----:B------:R-:W2:Y:S01]  /*5610*/  LDC R42, c[0x0][0xb0c] ;  /* 0x0002c300ff2a7b82 */ /* 0x000ea20000000800 */
[----:B------:R-:W-:Y:S01]  /*5620*/  LOP3.LUT R100, R100, 0x400, R5, 0xf8, !PT ;  /* 0x0000040064647812 */ /* 0x000fe200078ef805 */
[----:B------:R-:W-:Y:S01]  /*5630*/  IMAD.MOV.U32 R44, RZ, RZ, RZ ;  /* 0x000000ffff2c7224 */ /* 0x000fe200078e00ff */
[----:B------:R-:W-:Y:S01]  /*5640*/  LOP3.LUT P0, RZ, R101, 0x80, RZ, 0xc0, !PT ;  /* 0x0000008065ff7812 */ /* 0x000fe2000780c0ff */
[----:B------:R-:W-:Y:S01]  /*5650*/  IMAD.MOV.U32 R112, RZ, RZ, RZ ;  /* 0x000000ffff707224 */ /* 0x000fe200078e00ff */
[----:B------:R-:W-:Y:S01]  /*5660*/  LOP3.LUT R2, R2, 0x200000, RZ, 0xc0, !PT ;  /* 0x0020000002027812 */ /* 0x000fe200078ec0ff */
[----:B------:R-:W-:Y:S01]  /*5670*/  IMAD.U32 R108, RZ, RZ, UR4 ;  /* 0x00000004ff6c7e24 */ /* 0x000fe2000f8e00ff */
[----:B------:R-:W-:Y:S01]  /*5680*/  LOP3.LUT R100, R100, R3, RZ, 0xfc, !PT ;  /* 0x0000000364647212 */ /* 0x000fe200078efcff */
[----:B------:R-:W3:Y:S01]  /*5690*/  LDC R97, c[0x0][0xb20] ;  /* 0x0002c800ff617b82 */ /* 0x000ee20000000800 */
[----:B------:R-:W4:Y:S01]  /*56a0*/  LDS R0, [UR49+0x1b0] ;  /* 0x0001b031ff007984 */ /* 0x000f220008000800 */
[----:B------:R-:W-:Y:S01]  /*56b0*/  LOP3.LUT R47, R2, 0x400000, R47, 0xf8, !PT ;  /* 0x00400000022f7812 */ /* 0x000fe200078ef82f */
[----:B------:R-:W1:Y:S01]  /*56c0*/  LDCU.64 UR52, c[0x0][0x348] ;  /* 0x00006900ff3477ac */ /* 0x000e620008000a00 */
[----:B------:R-:W-:-:S02]  /*56d0*/  P2R R2, PR, RZ, 0x1 ;  /* 0x00000001ff027803 */ /* 0x000fc40000000000 */
[----:B------:R-:W-:Y:S01]  /*56e0*/  LOP3.LUT R109, R109, 0x60, RZ, 0xc0, !PT ;  /* 0x000000606d6d7812 */ /* 0x000fe200078ec0ff */
[----:B------:R-:W1:Y:S01]  /*56f0*/  LDCU.64 UR38, c[0x0][0x888] ;  /* 0x00011100ff2677ac */ /* 0x000e620008000a00 */
[----:B------:R-:W1:Y:S01]  /*5700*/  LDC R41, c[0x0][0xb30] ;  /* 0x0002cc00ff297b82 */ /* 0x000e620000000800 */
[----:B------:R-:W1:Y:S01]  /*5710*/  LDCU.64 UR44, c[0x0][0x890] ;  /* 0x00011200ff2c77ac */ /* 0x000e620008000a00 */
[----:B------:R-:W-:-:S06]  /*5720*/  UIADD3 UR48, UPT, UPT, UR49, 0x200, URZ ;  /* 0x0000020031307890 */ /* 0x000fcc000fffe0ff */
[----:B------:R-:W1:Y:S08]  /*5730*/  LDC.64 R92, c[0x0][0xb10] ;  /* 0x0002c400ff5c7b82 */ /* 0x000e700000000a00 */
[----:B------:R-:W1:Y:S08]  /*5740*/  LDC.64 R38, c[0x0][0xb18] ;  /* 0x0002c600ff267b82 */ /* 0x000e700000000a00 */
[----:B------:R-:W1:Y:S08]  /*5750*/  LDC.64 R36, c[0x0][0xb28] ;  /* 0x0002ca00ff247b82 */ /* 0x000e700000000a00 */
[----:B------:R-:W1:Y:S01]  /*5760*/  LDC.64 R90, c[0x0][0x8b0] ;  /* 0x00022c00ff5a7b82 */ /* 0x000e620000000a00 */
[----:B----4-:R-:W-:-:S07]  /*5770*/  IMAD.IADD R47, R0, 0x1, R47 ;  /* 0x00000001002f7824 */ /* 0x010fce00078e022f */
[----:B------:R-:W4:Y:S08]  /*5780*/  LDC.64 R88, c[0x0][0x8a8] ;  /* 0x00022a00ff587b82 */ /* 0x000f300000000a00 */
[----:B--23--:R-:W1:Y:S02]  /*5790*/  LDC R98, c[0x0][0x374] ;  /* 0x0000dd00ff627b82 */ /* 0x00ce640000000800 */
.L_x_132:
[----:B------:R-:W-:Y:S02]  /*57a0*/  LEA R0, R112, UR49, 0x3 ;  /* 0x0000003170007c11 */ /* 0x000fe4000f8e18ff */
[----:B------:R-:W-:Y:S02]  /*57b0*/  SHF.L.U32 R3, R106, 0x1f, RZ ;  /* 0x0000001f6a037819 */ /* 0x000fe400000006ff */
[----:B------:R-:W-:Y:S02]  /*57c0*/  LEA R16, R112, UR49, 0x4 ;  /* 0x0000003170107c11 */ /* 0x000fe4000f8e20ff */
[----:B------:R-:W2:Y:S02]  /*57d0*/  SYNCS.PHASECHK.TRANS64.TRYWAIT P0, [R0+URZ+0x100], R3 ;  /* 0x00010003000075a7 */ /* 0x000ea400080011ff */
[----:B-12---:R-:W-:Y:S05]  /*57e0*/  @!P0 BRA `(.L_x_107) ;  /* 0x00000034004c8947 */ /* 0x006fea0003800000 */
.L_x_189:
[----:B------:R-:W3:Y:S01]  /*57f0*/  LDC.64 R12, c[0x0][0xb10] ;  /* 0x0002c400ff0c7b82 */ /* 0x000ee20000000a00 */
[----:B------:R-:W4:Y:S01]  /*5800*/  LDS.128 R16, [R16+0x190] ;  /* 0x0001900010107984 */ /* 0x000f220000000c00 */
[----:B-1----:R-:W-:Y:S01]  /*5810*/  ISETP.NE.AND P1, PT, R41, 0x1, PT ;  /* 0x000000012900780c */ /* 0x002fe20003f25270 */
[----:B--2---:R-:W-:Y:S01]  /*5820*/  VIADD R0, R0, 0x110 ;  /* 0x0000011000007836 */ /* 0x004fe20000000000 */
[----:B------:R-:W-:Y:S04]  /*5830*/  ISETP.GE.AND P0, PT, R40, 0x1, PT ;  /* 0x000000012800780c */ /* 0x000fe80003f06270 */
[----:B------:R-:W1:Y:S01]  /*5840*/  LDC.64 R10, c[0x0][0xb18] ;  /* 0x0002c600ff0a7b82 */ /* 0x000e620000000a00 */
[----:B------:R-:W-:Y:S01]  /*5850*/  PRMT R0, RZ, 0x654, R0 ;  /* 0x00000654ff007816 */ /* 0x000fe20000000000 */
[----:B------:R-:W-:Y:S01]  /*5860*/  @!PT LDS RZ, [RZ] ;  /* 0x00000000fffff984 */ /* 0x000fe20000000800 */
[----:B------:R-:W-:Y:S01]  /*5870*/  @!PT LDS RZ, [RZ] ;  /* 0x00000000fffff984 */ /* 0x000fe20000000800 */
[----:B------:R-:W-:Y:S01]  /*5880*/  @!PT LDS RZ, [RZ] ;  /* 0x00000000fffff984 */ /* 0x000fe20000000800 */
[----:B------:R-:W-:Y:S01]  /*5890*/  @!PT LDS RZ, [RZ] ;  /* 0x00000000fffff984 */ /* 0x000fe20000000800 */
[----:B------:R2:W-:Y:S06]  /*58a0*/  MEMBAR.ALL.CTA ;  /* 0x0000000000007992 */ /* 0x0005ec0000008000 */
[----:B--2---:R-:W2:Y:S01]  /*58b0*/  FENCE.VIEW.ASYNC.S ;  /* 0x00000000000073c6 */ /* 0x004ea20000000000 */
[----:B------:R-:W1:Y:S08]  /*58c0*/  @!P1 LDC R14, c[0x0][0xb20] ;  /* 0x0002c800ff0e9b82 */ /* 0x000e700000000800 */
[----:B------:R-:W1:Y:S01]  /*58d0*/  @!P1 LDC R9, c[0x0][0xb0c] ;  /* 0x0002c300ff099b82 */ /* 0x000e620000000800 */
[----:B--2---:R2:W-:Y:S01]  /*58e0*/  SYNCS.ARRIVE.TRANS64.RED.A1T0 RZ, [R0+URZ], RZ ;  /* 0x000000ff00ff79a7 */ /* 0x0045e200081004ff */
[----:B----4-:R-:W-:Y:S04]  /*58f0*/  LOP3.LUT P4, RZ, R18, 0x1, RZ, 0xc0, !PT ;  /* 0x0000000112ff7812 */ /* 0x010fe8000788c0ff */
[----:B------:R-:W-:Y:S09]  /*5900*/  P2R R110, PR, RZ, 0x10 ;  /* 0x00000010ff6e7803 */ /* 0x000ff20000000000 */
[----:B------:R-:W-:Y:S02]  /*5910*/  @P4 MOV R45, R16 ;  /* 0x00000010002d4202 */ /* 0x000fe40000000f00 */
[----:B------:R-:W-:Y:S01]  /*5920*/  @P4 LOP3.LUT R43, R17, 0xffff, RZ, 0xc0, !PT ;  /* 0x0000ffff112b4812 */ /* 0x000fe200078ec0ff */
[----:B--23--:R-:W-:Y:S06]  /*5930*/  @!P0 BRA `(.L_x_108) ;  /* 0x0000000000a48947 */ /* 0x00cfec0003800000 */
[----:B------:R-:W-:Y:S01]  /*5940*/  IMAD.HI.U32 R24, R98, R39, RZ ;  /* 0x0000002762187227 */ /* 0x000fe200078e00ff */
[----:B------:R-:W-:Y:S02]  /*5950*/  ISETP.NE.AND P0, PT, R38, 0x1, PT ;  /* 0x000000012600780c */ /* 0x000fe40003f05270 */
[----:B------:R-:W-:Y:S01]  /*5960*/  ISETP.NE.AND P2, PT, R40, 0x1, PT ;  /* 0x000000012800780c */ /* 0x000fe20003f45270 */
[-C--:B------:R-:W-:Y:S01]  /*5970*/  IMAD.HI.U32 R22, R99, R92.reuse, RZ ;  /* 0x0000005c63167227 */ /* 0x080fe200078e00ff */
[----:B------:R-:W-:Y:S02]  /*5980*/  SHF.R.U32.HI R23, RZ, R97, R24 ;  /* 0x00000061ff177219 */ /* 0x000fe40000011618 */
[----:B------:R-:W-:Y:S01]  /*5990*/  ISETP.NE.AND P3, PT, R42, 0x1, PT ;  /* 0x000000012a00780c */ /* 0x000fe20003f65270 */
[----:B------:R-:W-:Y:S01]  /*59a0*/  IMAD.HI.U32 R28, R43, R39, RZ ;  /* 0x000000272b1c7227 */ /* 0x000fe200078e00ff */
[----:B------:R-:W-:Y:S02]  /*59b0*/  SHF.R.U32.HI R22, RZ, R93, R22 ;  /* 0x0000005dff167219 */ /* 0x000fe40000011616 */
[----:B------:R-:W-:Y:S01]  /*59c0*/  SEL R3, R98, R23, !P0 ;  /* 0x0000001762037207 */ /* 0x000fe20004000000 */
[----:B------:R-:W-:Y:S01]  /*59d0*/  IMAD.HI.U32 R26, R45, R92, RZ ;  /* 0x0000005c2d1a7227 */ /* 0x000fe200078e00ff */
[----:B------:R-:W-:Y:S03]  /*59e0*/  SEL R7, R99, R22, !P3 ;  /* 0x0000001663077207 */ /* 0x000fe60005800000 */
[-C--:B------:R-:W-:Y:S01]  /*59f0*/  IMAD.HI.U32 R22, R3, R36.reuse, RZ ;  /* 0x0000002403167227 */ /* 0x080fe200078e00ff */
[----:B------:R-:W-:Y:S03]  /*5a00*/  SHF.R.U32.HI R26, RZ, R93, R26 ;  /* 0x0000005dff1a7219 */ /* 0x000fe6000001161a */
[----:B------:R-:W-:Y:S01]  /*5a10*/  IMAD.HI.U32 R24, R7, R36, RZ ;  /* 0x0000002407187227 */ /* 0x000fe200078e00ff */
[----:B------:R-:W-:Y:S02]  /*5a20*/  @P2 SHF.R.U32.HI R3, RZ, R37, R22 ;  /* 0x00000025ff032219 */ /* 0x000fe40000011616 */
[----:B------:R-:W-:Y:S02]  /*5a30*/  SHF.R.U32.HI R22, RZ, R97, R28 ;  /* 0x00000061ff167219 */ /* 0x000fe4000001161c */
[----:B------:R-:W-:Y:S01]  /*5a40*/  @P2 SHF.R.U32.HI R7, RZ, R37, R24 ;  /* 0x00000025ff072219 */ /* 0x000fe20000011618 */
[C---:B------:R-:W-:Y:S01]  /*5a50*/  IMAD R2, R40.reuse, R3, RZ ;  /* 0x0000000328027224 */ /* 0x040fe200078e02ff */
[----:B------:R-:W-:Y:S02]  /*5a60*/  SEL R5, R43, R22, !P0 ;  /* 0x000000162b057207 */ /* 0x000fe40004000000 */
[----:B------:R-:W-:Y:S01]  /*5a70*/  SEL R3, R45, R26, !P3 ;  /* 0x0000001a2d037207 */ /* 0x000fe20005800000 */
[----:B------:R-:W-:Y:S01]  /*5a80*/  IMAD R4, R40, R7, RZ ;  /* 0x0000000728047224 */ /* 0x000fe200078e02ff */
[C---:B------:R-:W-:Y:S01]  /*5a90*/  ISETP.GE.AND P0, PT, R5.reuse, R2, PT ;  /* 0x000000020500720c */ /* 0x040fe20003f06270 */
[----:B------:R-:W-:Y:S03]  /*5aa0*/  IMAD.HI.U32 R6, R5, R36, RZ ;  /* 0x0000002405067227 */ /* 0x000fe600078e00ff */
[----:B------:R-:W-:Y:S01]  /*5ab0*/  ISETP.GE.OR P0, PT, R3, R4, P0 ;  /* 0x000000040300720c */ /* 0x000fe20000706670 */
[----:B------:R-:W-:Y:S01]  /*5ac0*/  IMAD.MOV R4, RZ, RZ, -R3 ;  /* 0x000000ffff047224 */ /* 0x000fe200078e0a03 */
[-C--:B------:R-:W-:Y:S03]  /*5ad0*/  SHF.R.U32.HI R6, RZ, R37.reuse, R6 ;  /* 0x00000025ff067219 */ /* 0x080fe60000011606 */
[----:B------:R-:W-:Y:S01]  /*5ae0*/  IMAD R45, R42, R4, R45 ;  /* 0x000000042a2d7224 */ /* 0x000fe200078e022d */
[----:B------:R-:W-:Y:S05]  /*5af0*/  SEL R15, R5, R6, !P2 ;  /* 0x00000006050f7207 */ /* 0x000fea0005000000 */
[----:B------:R-:W-:Y:S02]  /*5b00*/  IMAD.MOV R6, RZ, RZ, -R15 ;  /* 0x000000ffff067224 */ /* 0x000fe400078e0a0f */
[C---:B------:R-:W-:Y:S04]  /*5b10*/  @!P0 IMAD.HI.U32 R2, R3.reuse, R36, RZ ;  /* 0x0000002403028227 */ /* 0x040fe800078e00ff */
[----:B------:R-:W-:Y:S01]  /*5b20*/  IMAD R6, R40, R6, R5 ;  /* 0x0000000628067224 */ /* 0x000fe200078e0205 */
[----:B------:R-:W-:Y:S04]  /*5b30*/  @!P0 SHF.R.U32.HI R2, RZ, R37, R2 ;  /* 0x00000025ff028219 */ /* 0x000fe80000011602 */
[----:B------:R-:W-:Y:S02]  /*5b40*/  @!P0 SEL R0, R3, R2, !P2 ;  /* 0x0000000203008207 */ /* 0x000fe40005000000 */
[----:B------:R-:W-:Y:S02]  /*5b50*/  IADD3 R2, PT, PT, -R5, RZ, RZ ;  /* 0x000000ff05027210 */ /* 0x000fe40007ffe1ff */
[----:B------:R-:W-:Y:S01]  /*5b60*/  @!P0 IADD3 R8, PT, PT, R15, -R0, RZ ;  /* 0x800000000f088210 */ /* 0x000fe20007ffe0ff */
[----:B------:R-:W-:Y:S02]  /*5b70*/  @!P0 IMAD R0, R7, R6, R0 ;  /* 0x0000000607008224 */ /* 0x000fe400078e0200 */
[----:B------:R-:W-:Y:S02]  /*5b80*/  IMAD R43, R38, R2, R43 ;  /* 0x00000002262b7224 */ /* 0x000fe400078e022b */
[----:B------:R-:W-:Y:S02]  /*5b90*/  @!P0 IMAD R5, R8, R40, R3 ;  /* 0x0000002808058224 */ /* 0x000fe400078e0203 */
[----:B------:R-:W-:Y:S04]  /*5ba0*/  @!P0 IMAD.MOV.U32 R3, RZ, RZ, R0 ;  /* 0x000000ffff038224 */ /* 0x000fe800078e0000 */
[----:B------:R-:W-:Y:S02]  /*5bb0*/  IMAD R45, R3, R42, R45 ;  /* 0x0000002a032d7224 */ /* 0x000fe400078e022d */
[----:B------:R-:W-:Y:S07]  /*5bc0*/  IMAD R43, R5, R38, R43 ;  /* 0x00000026052b7224 */ /* 0x000fee00078e022b */
.L_x_108:
[----:B-1----:R-:W-:Y:S01]  /*5bd0*/  @!P1 ISETP.NE.AND P0, PT, R10, 0x1, PT ;  /* 0x000000010a00980c */ /* 0x002fe20003f05270 */
[----:B------:R-:W-:Y:S01]  /*5be0*/  @!P1 IMAD.HI.U32 R0, R45, R12, RZ ;  /* 0x0000000c2d009227 */ /* 0x000fe200078e00ff */
[----:B------:R-:W-:Y:S01]  /*5bf0*/  @!P1 ISETP.NE.AND P2, PT, R9, 0x1, PT ;  /* 0x000000010900980c */ /* 0x000fe20003f45270 */
[----:B------:R-:W-:Y:S01]  /*5c00*/  ULOP3.LUT UP0, URZ, UR48, 0x90, URZ, 0xc0, !UPT ;  /* 0x0000009030ff7892 */ /* 0x000fe2000f80c0ff */
[----:B------:R-:W-:Y:S01]  /*5c10*/  R2UR UR42, R21 ;  /* 0x00000000152a72ca */ /* 0x000fe200000e0000 */
[----:B------:R-:W-:Y:S01]  /*5c20*/  @!P1 IMAD.HI.U32 R3, R43, R11, RZ ;  /* 0x0000000b2b039227 */ /* 0x000fe200078e00ff */
[----:B------:R-:W-:Y:S02]  /*5c30*/  @!P1 SHF.R.U32.HI R0, RZ, R13, R0 ;  /* 0x0000000dff009219 */ /* 0x000fe40000011600 */
[----:B------:R-:W-:Y:S01]  /*5c40*/  R2UR UR41, R20 ;  /* 0x00000000142972ca */ /* 0x000fe200000e0000 */
[----:B------:R-:W-:Y:S01]  /*5c50*/  VIADD R112, R112, 0x1 ;  /* 0x0000000170707836 */ /* 0x000fe20000000000 */
[----:B------:R-:W-:Y:S02]  /*5c60*/  @!P1 SHF.R.U32.HI R2, RZ, R14, R3 ;  /* 0x0000000eff029219 */ /* 0x000fe40000011603 */
[----:B------:R-:W-:Y:S02]  /*5c70*/  @!P1 SEL R3, R45, R0, !P2 ;  /* 0x000000002d039207 */ /* 0x000fe40005000000 */
[----:B------:R-:W-:Y:S02]  /*5c80*/  @!P1 SEL R2, R43, R2, !P0 ;  /* 0x000000022b029207 */ /* 0x000fe40004000000 */
[----:B------:R-:W-:Y:S01]  /*5c90*/  @P4 SHF.R.U32.HI R103, RZ, 0x10, R17 ;  /* 0x00000010ff674819 */ /* 0x000fe20000011611 */
[----:B------:R-:W-:Y:S02]  /*5ca0*/  USHF.L.U32 UR42, UR42, 0x6, URZ ;  /* 0x000000062a2a7899 */ /* 0x000fe400080006ff */
[----:B------:R-:W-:Y:S02]  /*5cb0*/  @!P1 IMAD.IADD R0, R2, 0x1, -R3 ;  /* 0x0000000102009824 */ /* 0x000fe400078e0a03 */
[----:B------:R-:W-:Y:S01]  /*5cc0*/  @!P1 IMAD.IADD R2, R3, 0x1, -R2 ;  /* 0x0000000103029824 */ /* 0x000fe200078e0a02 */
[----:B------:R-:W-:Y:S01]  /*5cd0*/  USHF.L.U32 UR41, UR41, 0x7, URZ ;  /* 0x0000000729297899 */ /* 0x000fe200080006ff */
[----:B------:R-:W-:Y:S02]  /*5ce0*/  @!P1 IMAD R45, R0, R9, R45 ;  /* 0x00000009002d9224 */ /* 0x000fe400078e022d */
[----:B------:R-:W-:Y:S01]  /*5cf0*/  @!P1 IMAD R43, R2, R10, R43 ;  /* 0x0000000a022b9224 */ /* 0x000fe200078e022b */
[----:B------:R-:W-:Y:S08]  /*5d00*/  BRA.U !UP0, `(.L_x_109) ;  /* 0x0000000108407547 */ /* 0x000ff0000b800000 */
[----:B------:R-:W1:Y:S01]  /*5d10*/  LDCU.64 UR8, c[0x4][0x80] ;  /* 0x01001000ff0877ac */ /* 0x000e620008000a00 */
[----:B------:R-:W-:Y:S01]  /*5d20*/  MOV R3, 0x0 ;  /* 0x0000000000037802 */ /* 0x000fe20000000f00 */
[----:B------:R-:W-:Y:S02]  /*5d30*/  HFMA2 R12, -RZ, RZ, 0, 5.9604644775390625e-08 ;  /* 0x00000001ff0c7431 */ /* 0x000fe400000001ff */
[----:B------:R-:W-:Y:S02]  /*5d40*/  IMAD.MOV.U32 R8, RZ, RZ, 0x70 ;  /* 0x00000070ff087424 */ /* 0x000fe400078e00ff */
[----:B------:R-:W-:Y:S01]  /*5d50*/  IMAD.MOV.U32 R13, RZ, RZ, RZ ;  /* 0x000000ffff0d7224 */ /* 0x000fe200078e00ff */
[----:B------:R-:W2:Y:S01]  /*5d60*/  LDCU.64 UR6, c[0x4][0x88] ;  /* 0x01001100ff0677ac */ /* 0x000ea20008000a00 */
[----:B------:R-:W3:Y:S01]  /*5d70*/  LDC.64 R2, c[0x4][R3] ;  /* 0x0100000003027b82 */ /* 0x000ee20000000a00 */
[----:B------:R-:W4:Y:S01]  /*5d80*/  LDCU.64 UR4, c[0x4][0x8] ;  /* 0x01000100ff0477ac */ /* 0x000f220008000a00 */
[----:B-1----:R-:W-:Y:S01]  /*5d90*/  MOV R5, UR9 ;  /* 0x0000000900057c02 */ /* 0x002fe20008000f00 */
[----:B------:R-:W-:Y:S01]  /*5da0*/  IMAD.U32 R4, RZ, RZ, UR8 ;  /* 0x00000008ff047e24 */ /* 0x000fe2000f8e00ff */
[----:B--2---:R-:W-:Y:S01]  /*5db0*/  MOV R7, UR7 ;  /* 0x0000000700077c02 */ /* 0x004fe20008000f00 */
[----:B------:R-:W-:Y:S01]  /*5dc0*/  IMAD.U32 R6, RZ, RZ, UR6 ;  /* 0x00000006ff067e24 */ /* 0x000fe2000f8e00ff */
[----:B----4-:R-:W-:Y:S01]  /*5dd0*/  MOV R11, UR5 ;  /* 0x00000005000b7c02 */ /* 0x010fe20008000f00 */
[----:B------:R-:W-:Y:S02]  /*5de0*/  IMAD.U32 R10, RZ, RZ, UR4 ;  /* 0x00000004ff0a7e24 */ /* 0x000fe4000f8e00ff */
[----:B------:R-:W-:Y:S07]  /*5df0*/  LEPC R20, `(.L_x_109) ;  /* 0x000000001014794e */ /* 0x000fee0000000000 */
[----:B---3-5:R-:W-:Y:S05]  /*5e00*/  CALL.ABS.NOINC R2 ;  /* 0x0000000002007343 */ /* 0x028fea0003c00000 */
.L_x_109:
[----:B------:R-:W-:Y:S01]  /*5e10*/  LOP3.LUT P0, RZ, R108, 0x90, RZ, 0xc0, !PT ;  /* 0x000000906cff7812 */ /* 0x000fe2000780c0ff */
[----:B------:R-:W-:Y:S11]  /*5e20*/  BSSY.RECONVERGENT B6, `(.L_x_110) ;  /* 0x0000013000067945 */ /* 0x000ff60003800200 */
[----:B------:R-:W-:Y:S01]  /*5e30*/  @!UPT UIADD3 URZ, UPT, UPT, URZ, URZ, URZ ;  /* 0x000000fffffff290 */ /* 0x000fe2000fffe0ff */
[----:B------:R-:W-:Y:S05]  /*5e40*/  @!P0 BRA `(.L_x_111) ;  /* 0x0000000000408947 */ /* 0x000fea0003800000 */
        /* <DEDUP_REMOVED lines=16> */
.L_x_111:
[----:B------:R-:W-:Y:S05]  /*5f50*/  BSYNC.RECONVERGENT B6 ;  /* 0x0000000000067941 */ /* 0x000fea0003800200 */
.L_x_110:
[----:B------:R-:W-:Y:S01]  /*5f60*/  ISETP.NE.U32.AND P4, PT, R90, RZ, PT ;  /* 0x000000ff5a00720c */ /* 0x000fe20003f85070 */
[----:B------:R-:W-:Y:S01]  /*5f70*/  UISETP.NE.AND UP2, UPT, UR50, URZ, UPT ;  /* 0x000000ff3200728c */ /* 0x000fe2000bf45270 */
[----:B------:R-:W-:Y:S01]  /*5f80*/  ISETP.NE.U32.AND P3, PT, RZ, UR38, PT ;  /* 0x00000026ff007c0c */ /* 0x000fe2000bf65070 */
[----:B------:R-:W-:Y:S01]  /*5f90*/  UISETP.NE.U32.AND UP1, UPT, UR44, URZ, UPT ;  /* 0x000000ff2c00728c */ /* 0x000fe2000bf25070 */
[----:B------:R-:W-:Y:S01]  /*5fa0*/  ISETP.NE.AND.EX P4, PT, R91, RZ, PT, P4 ;  /* 0x000000ff5b00720c */ /* 0x000fe20003f85340 */
[----:B------:R-:W-:Y:S01]  /*5fb0*/  UPLOP3.LUT UP0, UPT, UPT, UPT, UPT, 0x40, 0x4 ;  /* 0x000000000004789c */ /* 0x000fe20003f0e870 */
[----:B------:R-:W-:Y:S01]  /*5fc0*/  ISETP.NE.AND.EX P3, PT, RZ, UR39, PT, P3 ;  /* 0x00000027ff007c0c */ /* 0x000fe2000bf65330 */
[----:B------:R-:W-:Y:S01]  /*5fd0*/  UISETP.NE.AND.EX UP1, UPT, UR45, URZ, UPT, UP1 ;  /* 0x000000ff2d00728c */ /* 0x000fe2000bf25310 */
[----:B------:R-:W-:Y:S04]  /*5fe0*/  PLOP3.LUT P1, PT, PT, PT, UP2, 0x80, 0x8 ;  /* 0x000000000008781c */ /* 0x000fe80003f2f028 */
[----:B------:R-:W-:Y:S06]  /*5ff0*/  @UP2 UPLOP3.LUT UP0, UPT, UPT, UPT, UP1, 0x80, 0x8 ;  /* 0x000000000008289c */ /* 0x000fec0003f0f010 */
[----:B------:R-:W-:Y:S01]  /*6000*/  PLOP3.LUT P0, PT, PT, PT, UP0, 0x80, 0x8 ;  /* 0x000000000008781c */ /* 0x000fe20003f0f008 */
[----:B------:R-:W-:Y:S01]  /*6010*/  @!UPT UIADD3 URZ, UPT, UPT, URZ, URZ, URZ ;  /* 0x000000fffffff290 */ /* 0x000fe2000fffe0ff */
[----:B------:R-:W-:Y:S11]  /*6020*/  BRA.U !UP1, `(.L_x_112) ;  /* 0x0000000109387547 */ /* 0x000ff6000b800000 */
[----:B------:R-:W-:Y:S01]  /*6030*/  UISETP.NE.U32.AND UP0, UPT, UR38, URZ, UPT ;  /* 0x000000ff2600728c */ /* 0x000fe2000bf05070 */
[----:B------:R-:W-:Y:S02]  /*6040*/  HFMA2 R0, -RZ, RZ, 0, 5.9604644775390625e-08 ;  /* 0x00000001ff007431 */ /* 0x000fe400000001ff */
[----:B------:R-:W-:Y:S01]  /*6050*/  IMAD.MOV.U32 R95, RZ, RZ, 0x1 ;  /* 0x00000001ff5f7424 */ /* 0x000fe200078e00ff */
[----:B------:R-:W-:Y:S06]  /*6060*/  UISETP.NE.AND.EX UP0, UPT, UR39, URZ, UPT, UP0 ;  /* 0x000000ff2700728c */ /* 0x000fec000bf05300 */
[----:B------:R-:W-:Y:S05]  /*6070*/  PLOP3.LUT P2, PT, PT, PT, UP0, 0x80, 0x8 ;  /* 0x000000000008781c */ /* 0x000fea0003f4f008 */
[----:B------:R-:W1:Y:S01]  /*6080*/  @UP0 LDCU.64 UR6, c[0x0][0x888] ;  /* 0x00011100ff0607ac */ /* 0x000e620008000a00 */
[----:B------:R-:W-:Y:S07]  /*6090*/  @UP0 UIMAD UR4, UR36, UR44, URZ ;  /* 0x0000002c240402a4 */ /* 0x000fee000f8e02ff */
[----:B------:R-:W-:Y:S01]  /*60a0*/  @!P2 PRMT R95, R0, 0x7610, R95 ;  /* 0x00007610005fa816 */ /* 0x000fe2000000005f */
[----:B-1----:R-:W-:Y:S03]  /*60b0*/  @UP0 UIMAD.WIDE UR6, UR4, 0x4, UR6 ;  /* 0x00000004040608a5 */ /* 0x002fe6000f8e0206 */
[----:B------:R-:W1:Y:S03]  /*60c0*/  @!UP0 LDCU UR4, c[0x0][0x880] ;  /* 0x00011000ff0487ac */ /* 0x000e660008000800 */
[----:B------:R-:W-:Y:S01]  /*60d0*/  IMAD.U32 R2, RZ, RZ, UR6 ;  /* 0x00000006ff027e24 */ /* 0x000fe2000f8e00ff */
[----:B------:R-:W-:Y:S05]  /*60e0*/  MOV R3, UR7 ;  /* 0x0000000700037c02 */ /* 0x000fea0008000f00 */
[----:B-----5:R2:W5:Y:S02]  /*60f0*/  @P2 LDG.E R49, desc[UR46][R2.64] ;  /* 0x0000002e02312981 */ /* 0x020564000c1e1900 */
[----:B-12---:R-:W-:Y:S02]  /*6100*/  @!P2 IMAD.U32 R49, RZ, RZ, UR4 ;  /* 0x00000004ff31ae24 */ /* 0x006fe4000f8e00ff */
.L_x_112:
[----:B------:R-:W-:Y:S05]  /*6110*/  @!P4 BRA `(.L_x_113) ;  /* 0x000000000020c947 */ /* 0x000fea0003800000 */
[----:B------:R-:W-:Y:S04]  /*6120*/  ISETP.NE.U32.AND P2, PT, R88, RZ, PT ;  /* 0x000000ff5800720c */ /* 0x000fe80003f45070 */
[----:B------:R-:W-:Y:S11]  /*6130*/  ISETP.NE.AND.EX P2, PT, R89, RZ, PT, P2 ;  /* 0x000000ff5900720c */ /* 0x000ff60003f45320 */
[----:B------:R-:W-:Y:S02]  /*6140*/  @!UPT UIADD3 URZ, UPT, UPT, URZ, URZ, URZ ;  /* 0x000000fffffff290 */ /* 0x000fe4000fffe0ff */
[----:B------:R-:W1:Y:S01]  /*6150*/  @P2 LDC.64 R2, c[0x0][0x8a8] ;  /* 0x00022a00ff022b82 */ /* 0x000e620000000a00 */
[----:B------:R-:W-:Y:S04]  /*6160*/  @P2 IMAD R0, R90, UR36, RZ ;  /* 0x000000245a002c24 */ /* 0x000fe8000f8e02ff */
[----:B-1----:R-:W-:Y:S05]  /*6170*/  @P2 IMAD.WIDE R2, R0, 0x4, R2 ;  /* 0x0000000400022825 */ /* 0x002fea00078e0202 */
[----:B-----5:R1:W5:Y:S02]  /*6180*/  @P2 LDG.E R46, desc[UR46][R2.64] ;  /* 0x0000002e022e2981 */ /* 0x020364000c1e1900 */
[----:B-1----:R-:W2:Y:S02]  /*6190*/  @!P2 LDC R46, c[0x0][0x8a0] ;  /* 0x00022800ff2eab82 */ /* 0x002ea40000000800 */
.L_x_113:
[----:B-----5:R-:W-:Y:S01]  /*61a0*/  FSETP.NEU.AND P2, PT, R49, RZ, PT ;  /* 0x000000ff3100720b */ /* 0x020fe20003f4d000 */
[----:B------:R-:W-:Y:S01]  /*61b0*/  BSSY B1, `(.L_x_114) ;  /* 0x0000041000017945 */ /* 0x000fe20003800000 */
[----:B------:R-:W-:Y:S01]  /*61c0*/  SEL R5, RZ, 0xffffffff, P3 ;  /* 0xffffffffff057807 */ /* 0x000fe20001800000 */
[----:B------:R-:W-:Y:S01]  /*61d0*/  IMAD.MOV.U32 R114, RZ, RZ, 0x1 ;  /* 0x00000001ff727424 */ /* 0x000fe200078e00ff */
[----:B------:R-:W-:Y:S01]  /*61e0*/  LOP3.LUT P3, RZ, R95, 0xff, RZ, 0xc0, !PT ;  /* 0x000000ff5fff7812 */ /* 0x000fe2000786c0ff */
[C---:B------:R-:W-:Y:S01]  /*61f0*/  IMAD R48, R44.reuse, 0x40, R47 ;  /* 0x000000402c307824 */ /* 0x040fe200078e022f */
[----:B------:R-:W-:Y:S02]  /*6200*/  @P1 SEL R0, RZ, 0xffffffff, P2 ;  /* 0xffffffffff001807 */ /* 0x000fe40001000000 */
[----:B------:R-:W-:Y:S02]  /*6210*/  CS2R R86, SRZ ;  /* 0x0000000000567805 */ /* 0x000fe4000001ff00 */
[----:B------:R-:W-:Y:S02]  /*6220*/  LEA R3, R105, UR49, 0x3 ;  /* 0x0000003169037c11 */ /* 0x000fe4000f8e18ff */
[----:B------:R-:W-:Y:S02]  /*6230*/  CS2R R84, SRZ ;  /* 0x0000000000547805 */ /* 0x000fe4000001ff00 */
[----:B------:R-:W-:Y:S02]  /*6240*/  @P0 SEL R0, R5, R0, !P3 ;  /* 0x0000000005000207 */ /* 0x000fe40005800000 */
[----:B------:R-:W-:Y:S02]  /*6250*/  CS2R R82, SRZ ;  /* 0x0000000000527805 */ /* 0x000fe4000001ff00 */
[----:B------:R-:W-:Y:S02]  /*6260*/  LEA R111, R44, UR49, 0x3 ;  /* 0x000000312c6f7c11 */ /* 0x000fe4000f8e18ff */
[----:B------:R-:W-:Y:S02]  /*6270*/  CS2R R80, SRZ ;  /* 0x0000000000507805 */ /* 0x000fe4000001ff00 */
[----:B------:R-:W-:Y:S02]  /*6280*/  @P1 LOP3.LUT R0, R0, 0x1, RZ, 0xc0, !PT ;  /* 0x0000000100001812 */ /* 0x000fe400078ec0ff */
[----:B------:R-:W-:Y:S02]  /*6290*/  SHF.L.U32 R4, R107, 0x1f, RZ ;  /* 0x0000001f6b047819 */ /* 0x000fe400000006ff */
[----:B------:R-:W-:Y:S02]  /*62a0*/  ISETP.NE.U32.OR P5, PT, R0, 0x1, !P1 ;  /* 0x000000010000780c */ /* 0x000fe40004fa5470 */
[----:B------:R-:W-:Y:S02]  /*62b0*/  SEL R0, RZ, 0xffffffff, P2 ;  /* 0xffffffffff007807 */ /* 0x000fe40001000000 */
[----:B------:R-:W-:Y:S02]  /*62c0*/  PLOP3.LUT P2, PT, PT, PT, UP1, 0x80, 0x8 ;  /* 0x000000000008781c */ /* 0x000fe40003f4f018 */
[----:B------:R-:W-:Y:S07]  /*62d0*/  P2R R113, PR, RZ, 0x20 ;  /* 0x00000020ff717803 */ /* 0x000fee0000000000 */
[----:B------:R-:W-:Y:S04]  /*62e0*/  @P5 SHF.L.U32 R2, R104, 0x1f, RZ ;  /* 0x0000001f68025819 */ /* 0x000fe800000006ff */
[----:B------:R-:W1:Y:S01]  /*62f0*/  @P5 SYNCS.PHASECHK.TRANS64.TRYWAIT P1, [R3+URZ+0xd0], R2 ;  /* 0x0000d002030055a7 */ /* 0x000e6200080211ff */
[----:B------:R-:W-:Y:S04]  /*6300*/  @P2 SEL R0, R5, R0, !P3 ;  /* 0x0000000005002207 */ /* 0x000fe80005800000 */
[----:B------:R-:W-:Y:S04]  /*6310*/  LOP3.LUT R0, R0, 0x1, RZ, 0xc0, !PT ;  /* 0x0000000100007812 */ /* 0x000fe800078ec0ff */
[----:B------:R-:W-:Y:S04]  /*6320*/  ISETP.NE.U32.AND P4, PT, R0, 0x1, PT ;  /* 0x000000010000780c */ /* 0x000fe80003f85070 */
[----:B------:R-:W-:Y:S01]  /*6330*/  P2R R115, PR, RZ, 0x10 ;  /* 0x00000010ff737803 */ /* 0x000fe20000000000 */
[----:B------:R3:W4:Y:S01]  /*6340*/  SYNCS.PHASECHK.TRANS64.TRYWAIT P0, [R111+URZ+0x120], R4 ;  /* 0x000120046f0075a7 */ /* 0x00072200080011ff */
[----:B-1----:R-:W-:Y:S01]  /*6350*/  @P5 SEL R114, RZ, 0x1, !P1 ;  /* 0x00000001ff725807 */ /* 0x002fe20004800000 */
[----:B---3--:R-:W-:Y:S06]  /*6360*/  @!P5 BRA `(.L_x_115) ;  /* 0x000000000094d947 */ /* 0x008fec0003800000 */
[----:B------:R-:W-:Y:S01]  /*6370*/  @P4 IMAD R5, R105, 0x1000, R100 ;  /* 0x0000100069054824 */ /* 0x000fe200078e0264 */
[----:B------:R-:W-:Y:S01]  /*6380*/  LOP3.LUT P5, RZ, R101, 0x80, RZ, 0xc0, !PT ;  /* 0x0000008065ff7812 */ /* 0x000fe200078ac0ff */
[----:B------:R-:W-:Y:S01]  /*6390*/  BSSY B0, `(.L_x_116) ;  /* 0x0000010000007945 */ /* 0x000fe20003800000 */
[----:B------:R-:W-:Y:S01]  /*63a0*/  ISETP.NE.AND P2, PT, R114, RZ, PT ;  /* 0x000000ff7200720c */ /* 0x000fe20003f45270 */
[----:B------:R-:W-:Y:S01]  /*63b0*/  @P4 VIADD R2, R5, UR49 ;  /* 0x0000003105024c36 */ /* 0x000fe20008000000 */
[----:B------:R-:W-:Y:S02]  /*63c0*/  PLOP3.LUT P1, PT, PT, PT, PT, 0x8, 0x80 ;  /* 0x000000000080781c */ /* 0x000fe40003f2e170 */
[----:B------:R-:W-:Y:S02]  /*63d0*/  CS2R R82, SRZ ;  /* 0x0000000000527805 */ /* 0x000fe4000001ff00 */
[----:B------:R-:W-:Y:S01]  /*63e0*/  @P4 PLOP3.LUT P1, PT, P5, PT, PT, 0x80, 0x8 ;  /* 0x000000000008481c */ /* 0x000fe20002f2f070 */
[C---:B------:R-:W-:Y:S01]  /*63f0*/  @P4 VIADD R0, R2.reuse, 0x200 ;  /* 0x0000020002004836 */ /* 0x040fe20000000000 */
[----:B------:R-:W-:Y:S01]  /*6400*/  CS2R R80, SRZ ;  /* 0x0000000000507805 */ /* 0x000fe2000001ff00 */
[----:B------:R-:W-:Y:S01]  /*6410*/  @P4 VIADD R2, R2, 0x210 ;  /* 0x0000021002024836 */ /* 0x000fe20000000000 */
[----:B------:R-:W-:Y:S02]  /*6420*/  CS2R R86, SRZ ;  /* 0x0000000000567805 */ /* 0x000fe4000001ff00 */
[----:B------:R-:W-:Y:S07]  /*6430*/  CS2R R84, SRZ ;  /* 0x0000000000547805 */ /* 0x000fee000001ff00 */
[----:B------:R-:W-:Y:S01]  /*6440*/  @P1 VIADD R2, R0, 0xfffffff0 ;  /* 0xfffffff000021836 */ /* 0x000fe20000000000 */
[----:B------:R-:W-:Y:S06]  /*6450*/  @P2 BRA `(.L_x_117) ;  /* 0x00000000000c2947 */ /* 0x000fec0003800000 */
[----:B------:R-:W-:Y:S04]  /*6460*/  SHF.L.U32 R0, R104, 0x1f, RZ ;  /* 0x0000001f68007819 */ /* 0x000fe800000006ff */
[----:B------:R-:W1:Y:S02]  /*6470*/  SYNCS.PHASECHK.TRANS64.TRYWAIT P1, [R3+URZ+0xd0], R0 ;  /* 0x0000d000030075a7 */ /* 0x000e6400080211ff */
[----:B-1----:R-:W-:Y:S05]  /*6480*/  @!P1 BRA `(.L_x_118) ;  /* 0x0000002800389947 */ /* 0x002fea0003800000 */
.L_x_117:
[----:B------:R-:W-:Y:S05]  /*6490*/  BSYNC B0 ;  /* 0x0000000000007941 */ /* 0x000fea0003800000 */
.L_x_116:
[----:B------:R-:W-:Y:S01]  /*64a0*/  ISETP.NE.AND P1, PT, R115, RZ, PT ;  /* 0x000000ff7300720c */ /* 0x000fe20003f25270 */
[----:B-1----:R-:W-:Y:S02]  /*64b0*/  VIADD R3, R3, 0xe0 ;  /* 0x000000e003037836 */ /* 0x002fe40000000000 */
[----:B------:R-:W-:Y:S02]  /*64c0*/  IMAD.U32 R0, RZ, RZ, UR37 ;  /* 0x00000025ff007e24 */ /* 0x000fe4000f8e00ff */
[----:B------:R-:W-:Y:S03]  /*64d0*/  VIADD R105, R105, 0x1 ;  /* 0x0000000169697836 */ /* 0x000fe60000000000 */
[----:B------:R-:W-:Y:S05]  /*64e0*/  PRMT R0, R0, 0x654, R3 ;  /* 0x0000065400007816 */ /* 0x000fea0000000003 */
[----:B------:R1:W3:Y:S04]  /*64f0*/  @P1 LDS.128 R80, [R5+UR49+0x200] ;  /* 0x0002003105501984 */ /* 0x0002e80008000c00 */
[----:B------:R1:W1:Y:S01]  /*6500*/  @P1 LDS.128 R84, [R2] ;  /* 0x0000000002541984 */ /* 0x0002620000000c00 */
[C---:B------:R-:W-:Y:S01]  /*6510*/  ISETP.NE.AND P1, PT, R105.reuse, 0x2, PT ;  /* 0x000000026900780c */ /* 0x040fe20003f25270 */
[----:B------:R-:W-:Y:S01]  /*6520*/  @!PT LDS RZ, [RZ] ;  /* 0x00000000fffff984 */ /* 0x000fe20000000800 */
[----:B------:R-:W-:Y:S01]  /*6530*/  @!PT LDS RZ, [RZ] ;  /* 0x00000000fffff984 */ /* 0x000fe20000000800 */
[----:B------:R-:W-:Y:S01]  /*6540*/  @!PT LDS RZ, [RZ] ;  /* 0x00000000fffff984 */ /* 0x000fe20000000800 */
[----:B------:R-:W-:Y:S01]  /*6550*/  @!PT LDS RZ, [RZ] ;  /* 0x00000000fffff984 */ /* 0x000fe20000000800 */
[----:B------:R5:W-:Y:S06]  /*6560*/  MEMBAR.ALL.CTA ;  /* 0x0000000000007992 */ /* 0x000bec0000008000 */
[----:B-----5:R-:W5:Y:S01]  /*6570*/  FENCE.VIEW.ASYNC.S ;  /* 0x00000000000073c6 */ /* 0x020f620000000000 */
[----:B------:R-:W-:Y:S02]  /*6580*/  SEL R3, RZ, 0x1, P1 ;  /* 0x00000001ff037807 */ /* 0x000fe40000800000 */
[----:B------:R-:W-:Y:S02]  /*6590*/  SEL R105, R105, RZ, P1 ;  /* 0x000000ff69697207 */ /* 0x000fe40000800000 */
[----:B------:R-:W-:Y:S01]  /*65a0*/  LOP3.LUT R104, R104, R3, RZ, 0x3c, !PT ;  /* 0x0000000368687212 */ /* 0x000fe200078e3cff */
[----:B-----5:R1:W-:Y:S06]  /*65b0*/  SYNCS.ARRIVE.TRANS64.RED.A1T0 RZ, [R0+URZ], RZ ;  /* 0x000000ff00ff79a7 */ /* 0x0203ec00081004ff */
.L_x_115:
[----:B------:R-:W-:Y:S05]  /*65c0*/  BSYNC B1 ;  /* 0x0000000000017941 */ /* 0x000fea0003800000 */
.L_x_114:
[----:B------:R-:W-:Y:S04]  /*65d0*/  SHF.R.U32.HI R3, RZ, 0x15, R48 ;  /* 0x00000015ff037819 */ /* 0x000fe80000011630 */
[----:B------:R-:W-:Y:S01]  /*65e0*/  LOP3.LUT P1, RZ, R3, 0x3, R102, 0x48, !PT ;  /* 0x0000000303ff7812 */ /* 0x000fe20007824866 */
[----:B------:R-:W-:Y:S01]  /*65f0*/  @!UPT UIADD3 URZ, UPT, UPT, URZ, URZ, URZ ;  /* 0x000000fffffff290 */ /* 0x000fe2000fffe0ff */
[----:B----4-:R-:W-:Y:S11]  /*6600*/  @P0 BRA `(.L_x_119) ;  /* 0x0000000000080947 */ /* 0x010ff60003800000 */
[----:B------:R-:W4:Y:S02]  /*6610*/  SYNCS.PHASECHK.TRANS64.TRYWAIT P0, [R111+URZ+0x120], R4 ;  /* 0x000120046f0075a7 */ /* 0x000f2400080011ff */
[----:B----4-:R-:W-:Y:S05]  /*6620*/  @!P0 BRA `(.L_x_120) ;  /* 0x0000002400e48947 */ /* 0x010fea0003800000 */
.L_x_119:
[----:B------:R-:W-:Y:S05]  /*6630*/  @!P1 BRA `(.L_x_121) ;  /* 0x0000000000409947 */ /* 0x000fea0003800000 */
[----:B------:R-:W5:Y:S01]  /*6640*/  LDCU.64 UR8, c[0x4][0x70] ;  /* 0x01000e00ff0877ac */ /* 0x000f620008000a00 */
[----:B------:R-:W-:Y:S01]  /*6650*/  MOV R3, 0x0 ;  /* 0x0000000000037802 */ /* 0x000fe20000000f00 */
[----:B------:R-:W-:Y:S02]  /*6660*/  HFMA2 R12, -RZ, RZ, 0, 5.9604644775390625e-08 ;  /* 0x00000001ff0c7431 */ /* 0x000fe400000001ff */
[----:B------:R-:W-:Y:S02]  /*6670*/  IMAD.MOV.U32 R8, RZ, RZ, 0x192 ;  /* 0x00000192ff087424 */ /* 0x000fe400078e00ff */
[----:B------:R-:W-:Y:S01]  /*6680*/  IMAD.MOV.U32 R13, RZ, RZ, RZ ;  /* 0x000000ffff0d7224 */ /* 0x000fe200078e00ff */
[----:B------:R-:W2:Y:S01]  /*6690*/  LDCU.64 UR6, c[0x4][0x78] ;  /* 0x01000f00ff0677ac */ /* 0x000ea20008000a00 */
[----:B-1----:R-:W1:Y:S01]  /*66a0*/  LDC.64 R2, c[0x4][R3] ;  /* 0x0100000003027b82 */ /* 0x002e620000000a00 */
[----:B------:R-:W3:Y:S01]  /*66b0*/  LDCU.64 UR4, c[0x4][0x10] ;  /* 0x01000200ff0477ac */ /* 0x000ee20008000a00 */
[----:B-----5:R-:W-:Y:S01]  /*66c0*/  MOV R5, UR9 ;  /* 0x0000000900057c02 */ /* 0x020fe20008000f00 */
[----:B----4-:R-:W-:Y:S01]  /*66d0*/  IMAD.U32 R4, RZ, RZ, UR8 ;  /* 0x00000008ff047e24 */ /* 0x010fe2000f8e00ff */
[----:B--2---:R-:W-:Y:S01]  /*66e0*/  MOV R7, UR7 ;  /* 0x0000000700077c02 */ /* 0x004fe20008000f00 */
[----:B------:R-:W-:Y:S01]  /*66f0*/  IMAD.U32 R6, RZ, RZ, UR6 ;  /* 0x00000006ff067e24 */ /* 0x000fe2000f8e00ff */
[----:B---3--:R-:W-:Y:S01]  /*6700*/  MOV R11, UR5 ;  /* 0x00000005000b7c02 */ /* 0x008fe20008000f00 */
[----:B------:R-:W-:Y:S02]  /*6710*/  IMAD.U32 R10, RZ, RZ, UR4 ;  /* 0x00000004ff0a7e24 */ /* 0x000fe4000f8e00ff */
[----:B------:R-:W-:Y:S07]  /*6720*/  LEPC R20, `(.L_x_121) ;  /* 0x000000001014794e */ /* 0x000fee0000000000 */
[----:B-1----:R-:W-:Y:S05]  /*6730*/  CALL.ABS.NOINC R2 ;  /* 0x0000000002007343 */ /* 0x002fea0003c00000 */
.L_x_121:
[-C--:B---3--:R-:W-:Y:S01]  /*6740*/  F2FP.F16.E5M2.UNPACK_B R51, R80.reuse ;  /* 0x00000050ff33723e */ /* 0x088fe200020004ff */
[----:B------:R-:W-:Y:S05]  /*6750*/  WARPSYNC.ALL ;  /* 0x0000000000007948 */ /* 0x000fea0003800000 */
[----:B------:R-:W-:Y:S01]  /*6760*/  R2UR UR4, R48 ;  /* 0x00000000300472ca */ /* 0x000fe200000e0000 */
[--C-:B------:R-:W-:Y:S01]  /*6770*/  HADD2.F32 R50, -RZ, R51.reuse.H0_H0 ;  /* 0x20000033ff327230 */ /* 0x100fe20000004100 */
[----:B------:R-:W-:Y:S01]  /*6780*/  F2FP.F16.E5M2.UNPACK_B R53, R80.H1 ;  /* 0x00000050ff35723e */ /* 0x000fe200030004ff */
[----:B------:R-:W-:Y:S01]  /*6790*/  HADD2.F32 R51, -RZ, R51.H1_H1 ;  /* 0x30000033ff337230 */ /* 0x000fe20000004100 */
[-C--:B------:R-:W-:Y:S01]  /*67a0*/  F2FP.F16.E5M2.UNPACK_B R55, R81.reuse ;  /* 0x00000051ff37723e */ /* 0x080fe200020004ff */
[----:B------:R-:W-:Y:S01]  /*67b0*/  BSSY.RECONVERGENT B0, `(.L_x_122) ;  /* 0x000009e000007945 */ /* 0x000fe20003800200 */
[----:B------:R-:W-:Y:S01]  /*67c0*/  F2FP.F16.E5M2.UNPACK_B R57, R81.H1 ;  /* 0x00000051ff39723e */ /* 0x000fe200030004ff */
[--C-:B------:R-:W-:Y:S01]  /*67d0*/  HADD2.F32 R52, -RZ, R53.reuse.H0_H0 ;  /* 0x20000035ff347230 */ /* 0x100fe20000004100 */
[-C--:B------:R-:W-:Y:S01]  /*67e0*/  F2FP.F16.E5M2.UNPACK_B R59, R82.reuse ;  /* 0x00000052ff3b723e */ /* 0x080fe200020004ff */
[----:B------:R-:W-:Y:S01]  /*67f0*/  HADD2.F32 R54, -RZ, R53.H1_H1 ;  /* 0x30000035ff367230 */ /* 0x000fe20000004100 */
[----:B------:R-:W-:Y:S01]  /*6800*/  F2FP.F16.E5M2.UNPACK_B R61, R82.H1 ;  /* 0x00000052ff3d723e */ /* 0x000fe200030004ff */
[--C-:B------:R-:W-:Y:S01]  /*6810*/  HADD2.F32 R53, -RZ, R55.reuse.H0_H0 ;  /* 0x20000037ff357230 */ /* 0x100fe20000004100 */
[-C--:B------:R-:W-:Y:S01]  /*6820*/  F2FP.F16.E5M2.UNPACK_B R63, R83.reuse ;  /* 0x00000053ff3f723e */ /* 0x080fe200020004ff */
[----:B-1--4-:R-:W2:Y:S01]  /*6830*/  LDTM.x32 R4, tmem[UR4] ;  /* 0x00000004000479ee */ /* 0x012ea200082c0000 */
[----:B------:R-:W-:Y:S01]  /*6840*/  F2FP.F16.E5M2.UNPACK_B R65, R83.H1 ;  /* 0x00000053ff41723e */ /* 0x000fe200030004ff */
[----:B------:R-:W-:Y:S01]  /*6850*/  HADD2.F32 R56, -RZ, R55.H1_H1 ;  /* 0x30000037ff387230 */ /* 0x000fe20000004100 */
[-C--:B------:R-:W-:Y:S01]  /*6860*/  F2FP.F16.E5M2.UNPACK_B R67, R84.reuse ;  /* 0x00000054ff43723e */ /* 0x080fe200020004ff */
[----:B------:R-:W-:Y:S01]  /*6870*/  HADD2.F32 R60, -RZ, R59.H1_H1 ;  /* 0x3000003bff3c7230 */ /* 0x000fe20000004100 */
[----:B------:R-:W-:Y:S01]  /*6880*/  IADD3 R125, PT, PT, R100, UR49, RZ ;  /* 0x00000031647d7c10 */ /* 0x000fe2000fffe0ff */
[----:B------:R-:W-:Y:S01]  /*6890*/  HADD2.F32 R64, -RZ, R63.H1_H1 ;  /* 0x3000003fff407230 */ /* 0x000fe20000004100 */
[----:B------:R-:W-:Y:S01]  /*68a0*/  ISETP.NE.AND P6, PT, R113, RZ, PT ;  /* 0x000000ff7100720c */ /* 0x000fe20003fc5270 */
[----:B------:R-:W-:Y:S01]  /*68b0*/  HADD2.F32 R68, -RZ, R67.H1_H1 ;  /* 0x30000043ff447230 */ /* 0x000fe20000004100 */
[----:B------:R-:W-:Y:S01]  /*68c0*/  LOP3.LUT P5, RZ, R101, 0x80, RZ, 0xc0, !PT ;  /* 0x0000008065ff7812 */ /* 0x000fe200078ac0ff */
[--C-:B------:R-:W-:Y:S01]  /*68d0*/  HADD2.F32 R55, -RZ, R57.reuse.H0_H0 ;  /* 0x20000039ff377230 */ /* 0x100fe20000004100 */
[----:B------:R-:W-:Y:S01]  /*68e0*/  F2FP.F16.E5M2.UNPACK_B R69, R84.H1 ;  /* 0x00000054ff45723e */ /* 0x000fe200030004ff */
[----:B------:R-:W-:Y:S01]  /*68f0*/  HADD2.F32 R58, -RZ, R57.H1_H1 ;  /* 0x30000039ff3a7230 */ /* 0x000fe20000004100 */
[-C--:B------:R-:W-:Y:S01]  /*6900*/  F2FP.F16.E5M2.UNPACK_B R71, R85.reuse ;  /* 0x00000055ff47723e */ /* 0x080fe200020004ff */
[----:B------:R-:W-:Y:S01]  /*6910*/  HADD2.F32 R57, -RZ, R59.H0_H0 ;  /* 0x2000003bff397230 */ /* 0x000fe20000004100 */
[----:B------:R-:W-:Y:S01]  /*6920*/  F2FP.F16.E5M2.UNPACK_B R73, R85.H1 ;  /* 0x00000055ff49723e */ /* 0x000fe200030004ff */
[----:B------:R-:W-:Y:S01]  /*6930*/  HADD2.F32 R59, -RZ, R61.H0_H0 ;  /* 0x2000003dff3b7230 */ /* 0x000fe20000004100 */
[-C--:B------:R-:W-:Y:S01]  /*6940*/  F2FP.F16.E5M2.UNPACK_B R75, R86.reuse ;  /* 0x00000056ff4b723e */ /* 0x080fe200020004ff */
[----:B------:R-:W-:Y:S01]  /*6950*/  HADD2.F32 R72, -RZ, R71.H1_H1 ;  /* 0x30000047ff487230 */ /* 0x000fe20000004100 */
[----:B------:R-:W-:Y:S01]  /*6960*/  F2FP.F16.E5M2.UNPACK_B R77, R86.H1 ;  /* 0x00000056ff4d723e */ /* 0x000fe200030004ff */
[----:B------:R-:W-:Y:S01]  /*6970*/  HADD2.F32 R62, -RZ, R61.H1_H1 ;  /* 0x3000003dff3e7230 */ /* 0x000fe20000004100 */
[----:B------:R-:W-:Y:S01]  /*6980*/  F2FP.F16.E5M2.UNPACK_B R79, R87.H1 ;  /* 0x00000057ff4f723e */ /* 0x000fe200030004ff */
[----:B------:R-:W-:Y:S01]  /*6990*/  HADD2.F32 R61, -RZ, R63.H0_H0 ;  /* 0x2000003fff3d7230 */ /* 0x000fe20000004100 */
[----:B------:R-:W-:Y:S01]  /*69a0*/  ISETP.NE.AND P0, PT, R109, RZ, PT ;  /* 0x000000ff6d00720c */ /* 0x000fe20003f05270 */
[C---:B--2---:R-:W-:Y:S01]  /*69b0*/  FMUL R0, R46.reuse, R4 ;  /* 0x000000042e007220 */ /* 0x044fe20000400000 */
[C---:B------:R-:W-:Y:S01]  /*69c0*/  FMUL R2, R46.reuse, R5 ;  /* 0x000000052e027220 */ /* 0x040fe20000400000 */
[C---:B------:R-:W-:Y:S01]  /*69d0*/  FMUL R4, R46.reuse, R8 ;  /* 0x000000082e047220 */ /* 0x040fe20000400000 */
[C---:B------:R-:W-:Y:S01]  /*69e0*/  FMUL R5, R46.reuse, R9 ;  /* 0x000000092e057220 */ /* 0x040fe20000400000 */
[C---:B------:R-:W-:Y:S01]  /*69f0*/  FFMA R0, R49.reuse, R50, R0 ;  /* 0x0000003231007223 */ /* 0x040fe20000000000 */
[C---:B------:R-:W-:Y:S01]  /*6a00*/  FFMA R2, R49.reuse, R51, R2 ;  /* 0x0000003331027223 */ /* 0x040fe20000000002 */
[C---:B------:R-:W-:Y:S01]  /*6a10*/  FMUL R8, R46.reuse, R12 ;  /* 0x0000000c2e087220 */ /* 0x040fe20000400000 */
[C---:B------:R-:W-:Y:S01]  /*6a20*/  FMUL R9, R46.reuse, R13 ;  /* 0x0000000d2e097220 */ /* 0x040fe20000400000 */
[C---:B------:R-:W-:Y:S01]  /*6a30*/  FMUL R12, R46.reuse, R16 ;  /* 0x000000102e0c7220 */ /* 0x040fe20000400000 */
[C---:B------:R-:W-:Y:S01]  /*6a40*/  FMUL R13, R46.reuse, R17 ;  /* 0x000000112e0d7220 */ /* 0x040fe20000400000 */
[C---:B------:R-:W-:Y:S01]  /*6a50*/  FMUL R16, R46.reuse, R20 ;  /* 0x000000142e107220 */ /* 0x040fe20000400000 */
[C---:B------:R-:W-:Y:S01]  /*6a60*/  FMUL R17, R46.reuse, R21 ;  /* 0x000000152e117220 */ /* 0x040fe20000400000 */
[C---:B------:R-:W-:Y:S01]  /*6a70*/  FMUL R20, R46.reuse, R24 ;  /* 0x000000182e147220 */ /* 0x040fe20000400000 */
[C---:B------:R-:W-:Y:S01]  /*6a80*/  FMUL R21, R46.reuse, R25 ;  /* 0x000000192e157220 */ /* 0x040fe20000400000 */
[----:B------:R-:W-:Y:S02]  /*6a90*/  HADD2.F32 R76, -RZ, R75.H1_H1 ;  /* 0x3000004bff4c7230 */ /* 0x000fe40000004100 */
[C---:B------:R-:W-:Y:S01]  /*6aa0*/  FMUL R24, R46.reuse, R28 ;  /* 0x0000001c2e187220 */ /* 0x040fe20000400000 */
[C---:B------:R-:W-:Y:S01]  /*6ab0*/  FMUL R25, R46.reuse, R29 ;  /* 0x0000001d2e197220 */ /* 0x040fe20000400000 */
[C---:B------:R-:W-:Y:S01]  /*6ac0*/  FMUL R28, R46.reuse, R32 ;  /* 0x000000202e1c7220 */ /* 0x040fe20000400000 */
[C---:B------:R-:W-:Y:S01]  /*6ad0*/  FMUL R29, R46.reuse, R33 ;  /* 0x000000212e1d7220 */ /* 0x040fe20000400000 */
[C---:B------:R-:W-:Y:S01]  /*6ae0*/  FMUL R3, R46.reuse, R6 ;  /* 0x000000062e037220 */ /* 0x040fe20000400000 */
[C---:B------:R-:W-:Y:S01]  /*6af0*/  FMUL R7, R46.reuse, R7 ;  /* 0x000000072e077220 */ /* 0x040fe20000400000 */
[----:B------:R-:W-:Y:S01]  /*6b00*/  FMUL R6, R46, R10 ;  /* 0x0000000a2e067220 */ /* 0x000fe20000400000 */
[----:B------:R-:W-:Y:S01]  /*6b10*/  F2FP.F16.E5M2.UNPACK_B R50, R87 ;  /* 0x00000057ff32723e */ /* 0x000fe200020004ff */
[C---:B------:R-:W-:Y:S01]  /*6b20*/  FFMA R3, R49.reuse, R52, R3 ;  /* 0x0000003431037223 */ /* 0x040fe20000000003 */
[C---:B------:R-:W-:Y:S01]  /*6b30*/  FFMA R7, R49.reuse, R54, R7 ;  /* 0x0000003631077223 */ /* 0x040fe20000000007 */
[----:B------:R-:W-:Y:S01]  /*6b40*/  @P6 SHF.L.U32 R32, R104, 0x1f, RZ ;  /* 0x0000001f68206819 */ /* 0x000fe200000006ff */
[C---:B------:R-:W-:Y:S01]  /*6b50*/  FFMA R4, R49.reuse, R53, R4 ;  /* 0x0000003531047223 */ /* 0x040fe20000000004 */
[----:B------:R-:W-:Y:S01]  /*6b60*/  FFMA R5, R49, R56, R5 ;  /* 0x0000003831057223 */ /* 0x000fe20000000005 */
[C---:B------:R-:W-:Y:S01]  /*6b70*/  FMUL R11, R46.reuse, R11 ;  /* 0x0000000b2e0b7220 */ /* 0x040fe20000400000 */
[----:B------:R-:W-:Y:S01]  /*6b80*/  F2FP.SATFINITE.E5M2.F32.PACK_AB_MERGE_C R113, R7, R3, RZ ;  /* 0x000000030771723e */ /* 0x000fe200048060ff */
[C---:B------:R-:W-:Y:S01]  /*6b90*/  FFMA R6, R49.reuse, R55, R6 ;  /* 0x0000003731067223 */ /* 0x040fe20000000006 */
[----:B------:R-:W-:Y:S01]  /*6ba0*/  FMUL R10, R46, R14 ;  /* 0x0000000e2e0a7220 */ /* 0x000fe20000400000 */
[C---:B------:R-:W-:Y:S01]  /*6bb0*/  FFMA R11, R49.reuse, R58, R11 ;  /* 0x0000003a310b7223 */ /* 0x040fe2000000000b */
[----:B------:R-:W-:Y:S01]  /*6bc0*/  F2FP.SATFINITE.E5M2.F32.PACK_AB_MERGE_C R116, R2, R0, R113 ;  /* 0x000000000274723e */ /* 0x000fe20004806071 */
[C---:B------:R-:W-:Y:S01]  /*6bd0*/  FMUL R15, R46.reuse, R15 ;  /* 0x0000000f2e0f7220 */ /* 0x040fe20000400000 */
[----:B------:R-:W-:Y:S01]  /*6be0*/  MOV R113, 0x10 ;  /* 0x0000001000717802 */ /* 0x000fe20000000f00 */
[----:B------:R-:W-:Y:S01]  /*6bf0*/  FFMA R8, R49, R57, R8 ;  /* 0x0000003931087223 */ /* 0x000fe20000000008 */
[----:B------:R-:W-:Y:S01]  /*6c00*/  F2FP.SATFINITE.E5M2.F32.PACK_AB_MERGE_C R117, R11, R6, RZ ;  /* 0x000000060b75723e */ /* 0x000fe200048060ff */
[----:B------:R-:W-:Y:S01]  /*6c10*/  FFMA R9, R49, R60, R9 ;  /* 0x0000003c31097223 */ /* 0x000fe20000000009 */
[--C-:B------:R-:W-:Y:S01]  /*6c20*/  HADD2.F32 R63, -RZ, R65.reuse.H0_H0 ;  /* 0x20000041ff3f7230 */ /* 0x100fe20000004100 */
[----:B------:R-:W-:Y:S01]  /*6c30*/  SEL R124, R113, 0xfffffff0, !P5 ;  /* 0xfffffff0717c7807 */ /* 0x000fe20006800000 */
[----:B------:R-:W-:Y:S01]  /*6c40*/  FFMA R10, R49, R59, R10 ;  /* 0x0000003b310a7223 */ /* 0x000fe2000000000a */
[----:B------:R-:W-:Y:S01]  /*6c50*/  F2FP.SATFINITE.E5M2.F32.PACK_AB_MERGE_C R117, R5, R4, R117 ;  /* 0x000000040575723e */ /* 0x000fe20004806075 */
[----:B------:R-:W-:Y:S01]  /*6c60*/  FFMA R15, R49, R62, R15 ;  /* 0x0000003e310f7223 */ /* 0x000fe2000000000f */
[----:B------:R-:W-:Y:S01]  /*6c70*/  IADD3 R113, PT, PT, R125, R124, RZ ;  /* 0x0000007c7d717210 */ /* 0x000fe20007ffe0ff */
[C---:B------:R-:W-:Y:S01]  /*6c80*/  FFMA R12, R49.reuse, R61, R12 ;  /* 0x0000003d310c7223 */ /* 0x040fe2000000000c */
[----:B------:R-:W-:Y:S01]  /*6c90*/  FFMA R13, R49, R64, R13 ;  /* 0x00000040310d7223 */ /* 0x000fe2000000000d */
[--C-:B------:R-:W-:Y:S01]  /*6ca0*/  HADD2.F32 R51, -RZ, R50.reuse.H0_H0 ;  /* 0x20000032ff337230 */ /* 0x100fe20000004100 */
[----:B------:R-:W-:Y:S01]  /*6cb0*/  F2FP.SATFINITE.E5M2.F32.PACK_AB_MERGE_C R118, R15, R10, RZ ;  /* 0x0000000a0f76723e */ /* 0x000fe200048060ff */
[----:B------:R-:W-:Y:S02]  /*6cc0*/  HADD2.F32 R50, -RZ, R50.H1_H1 ;  /* 0x30000032ff327230 */ /* 0x000fe40000004100 */
[C---:B------:R-:W-:Y:S01]  /*6cd0*/  FMUL R14, R46.reuse, R18 ;  /* 0x000000122e0e7220 */ /* 0x040fe20000400000 */
[----:B------:R-:W-:Y:S02]  /*6ce0*/  HADD2.F32 R66, -RZ, R65.H1_H1 ;  /* 0x30000041ff427230 */ /* 0x000fe40000004100 */
[C---:B------:R-:W-:Y:S01]  /*6cf0*/  FMUL R19, R46.reuse, R19 ;  /* 0x000000132e137220 */ /* 0x040fe20000400000 */
[----:B------:R-:W-:Y:S02]  /*6d00*/  HADD2.F32 R65, -RZ, R67.H0_H0 ;  /* 0x20000043ff417230 */ /* 0x000fe40000004100 */
[C---:B------:R-:W-:Y:S01]  /*6d10*/  FFMA R14, R49.reuse, R63, R14 ;  /* 0x0000003f310e7223 */ /* 0x040fe2000000000e */
[--C-:B------:R-:W-:Y:S02]  /*6d20*/  HADD2.F32 R67, -RZ, R69.reuse.H0_H0 ;  /* 0x20000045ff437230 */ /* 0x100fe40000004100 */
[C---:B------:R-:W-:Y:S01]  /*6d30*/  FMUL R18, R46.reuse, R22 ;  /* 0x000000162e127220 */ /* 0x040fe20000400000 */
[----:B------:R-:W-:Y:S02]  /*6d40*/  HADD2.F32 R70, -RZ, R69.H1_H1 ;  /* 0x30000045ff467230 */ /* 0x000fe40000004100 */
[C---:B------:R-:W-:Y:S01]  /*6d50*/  FFMA R19, R49.reuse, R66, R19 ;  /* 0x0000004231137223 */ /* 0x040fe20000000013 */
[----:B------:R-:W-:Y:S02]  /*6d60*/  HADD2.F32 R69, -RZ, R71.H0_H0 ;  /* 0x20000047ff457230 */ /* 0x000fe40000004100 */
[C---:B------:R-:W-:Y:S01]  /*6d70*/  FMUL R23, R46.reuse, R23 ;  /* 0x000000172e177220 */ /* 0x040fe20000400000 */
[C---:B------:R-:W-:Y:S01]  /*6d80*/  FFMA R16, R49.reuse, R65, R16 ;  /* 0x0000004131107223 */ /* 0x040fe20000000010 */
[C---:B------:R-:W-:Y:S01]  /*6d90*/  FFMA R17, R49.reuse, R68, R17 ;  /* 0x0000004431117223 */ /* 0x040fe20000000011 */
[--C-:B------:R-:W-:Y:S02]  /*6da0*/  HADD2.F32 R71, -RZ, R73.reuse.H0_H0 ;  /* 0x20000049ff477230 */ /* 0x100fe40000004100 */
[C---:B------:R-:W-:Y:S01]  /*6db0*/  FFMA R18, R49.reuse, R67, R18 ;  /* 0x0000004331127223 */ /* 0x040fe20000000012 */
[----:B------:R-:W-:Y:S02]  /*6dc0*/  HADD2.F32 R74, -RZ, R73.H1_H1 ;  /* 0x30000049ff4a7230 */ /* 0x000fe40000004100 */
[C---:B------:R-:W-:Y:S01]  /*6dd0*/  FMUL R22, R46.reuse, R26 ;  /* 0x0000001a2e167220 */ /* 0x040fe20000400000 */
[----:B------:R-:W-:Y:S02]  /*6de0*/  HADD2.F32 R73, -RZ, R75.H0_H0 ;  /* 0x2000004bff497230 */ /* 0x000fe40000004100 */
[C---:B------:R-:W-:Y:S01]  /*6df0*/  FFMA R23, R49.reuse, R70, R23 ;  /* 0x0000004631177223 */ /* 0x040fe20000000017 */
[C---:B------:R-:W-:Y:S01]  /*6e00*/  FMUL R27, R46.reuse, R27 ;  /* 0x0000001b2e1b7220 */ /* 0x040fe20000400000 */
[C---:B------:R-:W-:Y:S01]  /*6e10*/  FFMA R20, R49.reuse, R69, R20 ;  /* 0x0000004531147223 */ /* 0x040fe20000000014 */
[C---:B------:R-:W-:Y:S01]  /*6e20*/  FFMA R21, R49.reuse, R72, R21 ;  /* 0x0000004831157223 */ /* 0x040fe20000000015 */
[--C-:B------:R-:W-:Y:S02]  /*6e30*/  HADD2.F32 R75, -RZ, R77.reuse.H0_H0 ;  /* 0x2000004dff4b7230 */ /* 0x100fe40000004100 */
[C---:B------:R-:W-:Y:S01]  /*6e40*/  FFMA R22, R49.reuse, R71, R22 ;  /* 0x0000004731167223 */ /* 0x040fe20000000016 */
[----:B------:R-:W-:Y:S02]  /*6e50*/  HADD2.F32 R78, -RZ, R77.H1_H1 ;  /* 0x3000004dff4e7230 */ /* 0x000fe40000004100 */
[C---:B------:R-:W-:Y:S01]  /*6e60*/  FMUL R26, R46.reuse, R30 ;  /* 0x0000001e2e1a7220 */ /* 0x040fe20000400000 */
        /* <DEDUP_REMOVED lines=8> */
[----:B------:R-:W-:Y:S01]  /*6ef0*/  FFMA R31, R49, R78, R31 ;  /* 0x0000004e311f7223 */ /* 0x000fe2000000001f */
[----:B------:R-:W-:Y:S01]  /*6f00*/  FMUL R35, R46, R35 ;  /* 0x000000232e237220 */ /* 0x000fe20000400000 */
[----:B------:R-:W-:Y:S01]  /*6f10*/  F2FP.SATFINITE.E5M2.F32.PACK_AB_MERGE_C R119, R19, R14, RZ ;  /* 0x0000000e1377723e */ /* 0x000fe200048060ff */
[C---:B------:R-:W-:Y:S01]  /*6f20*/  FFMA R28, R49.reuse, R51, R28 ;  /* 0x00000033311c7223 */ /* 0x040fe2000000001c */
[C---:B------:R-:W-:Y:S01]  /*6f30*/  FFMA R29, R49.reuse, R50, R29 ;  /* 0x00000032311d7223 */ /* 0x040fe2000000001d */
[C---:B------:R-:W-:Y:S01]  /*6f40*/  FFMA R30, R49.reuse, R77, R30 ;  /* 0x0000004d311e7223 */ /* 0x040fe2000000001e */
[----:B------:R-:W-:Y:S01]  /*6f50*/  FFMA R35, R49, R52, R35 ;  /* 0x0000003431237223 */ /* 0x000fe20000000023 */
[----:B------:R-:W-:Y:S02]  /*6f60*/  F2FP.SATFINITE.E5M2.F32.PACK_AB_MERGE_C R118, R9, R8, R118 ;  /* 0x000000080976723e */ /* 0x000fe40004806076 */
[----:B------:R-:W-:Y:S02]  /*6f70*/  F2FP.SATFINITE.E5M2.F32.PACK_AB_MERGE_C R119, R13, R12, R119 ;  /* 0x0000000c0d77723e */ /* 0x000fe40004806077 */
[----:B------:R-:W-:Y:S02]  /*6f80*/  F2FP.SATFINITE.E5M2.F32.PACK_AB_MERGE_C R120, R23, R18, RZ ;  /* 0x000000121778723e */ /* 0x000fe400048060ff */
[----:B------:R-:W-:Y:S01]  /*6f90*/  F2FP.SATFINITE.E5M2.F32.PACK_AB_MERGE_C R121, R27, R22, RZ ;  /* 0x000000161b79723e */ /* 0x000fe200048060ff */
[----:B------:R1:W-:Y:S01]  /*6fa0*/  STS.128 [R100+UR49+0x2200], R116 ;  /* 0x0022007464007988 */ /* 0x0003e20008000c31 */
[----:B------:R-:W-:Y:S02]  /*6fb0*/  F2FP.SATFINITE.E5M2.F32.PACK_AB_MERGE_C R122, R31, R26, RZ ;  /* 0x0000001a1f7a723e */ /* 0x000fe400048060ff */
[----:B------:R-:W-:Y:S02]  /*6fc0*/  F2FP.SATFINITE.E5M2.F32.PACK_AB_MERGE_C R123, R35, R30, RZ ;  /* 0x0000001e237b723e */ /* 0x000fe400048060ff */
[----:B------:R-:W-:Y:S02]  /*6fd0*/  F2FP.SATFINITE.E5M2.F32.PACK_AB_MERGE_C R120, R17, R16, R120 ;  /* 0x000000101178723e */ /* 0x000fe40004806078 */
[----:B------:R-:W-:Y:S02]  /*6fe0*/  F2FP.SATFINITE.E5M2.F32.PACK_AB_MERGE_C R121, R21, R20, R121 ;  /* 0x000000141579723e */ /* 0x000fe40004806079 */
[----:B------:R-:W-:Y:S02]  /*6ff0*/  F2FP.SATFINITE.E5M2.F32.PACK_AB_MERGE_C R122, R25, R24, R122 ;  /* 0x00000018197a723e */ /* 0x000fe4000480607a */
[----:B------:R-:W-:Y:S02]  /*7000*/  F2FP.SATFINITE.E5M2.F32.PACK_AB_MERGE_C R123, R29, R28, R123 ;  /* 0x0000001c1d7b723e */ /* 0x000fe4000480607b */
[----:B------:R-:W-:Y:S03]  /*7010*/  LEA R125, R105, UR49, 0x3 ;  /* 0x00000031697d7c11 */ /* 0x000fe6000f8e18ff */
[----:B------:R1:W-:Y:S01]  /*7020*/  STS.128 [R113+0x2200], R120 ;  /* 0x0022007871007388 */ /* 0x0003e20000000c00 */
[----:B------:R-:W-:Y:S01]  /*7030*/  @!PT LDS RZ, [RZ] ;  /* 0x00000000fffff984 */ /* 0x000fe20000000800 */
[----:B------:R-:W-:Y:S01]  /*7040*/  @!PT LDS RZ, [RZ] ;  /* 0x00000000fffff984 */ /* 0x000fe20000000800 */
[----:B------:R-:W-:Y:S01]  /*7050*/  @!PT LDS RZ, [RZ] ;  /* 0x00000000fffff984 */ /* 0x000fe20000000800 */
[----:B------:R-:W-:Y:S01]  /*7060*/  @!PT LDS RZ, [RZ] ;  /* 0x00000000fffff984 */ /* 0x000fe20000000800 */
[----:B------:R2:W-:Y:S07]  /*7070*/  MEMBAR.ALL.CTA ;  /* 0x0000000000007992 */ /* 0x0005ee0000008000 */
[----:B--2---:R-:W2:Y:S02]  /*7080*/  FENCE.VIEW.ASYNC.S ;  /* 0x00000000000073c6 */ /* 0x004ea40000000000 */
[----:B--2---:R-:W-:Y:S06]  /*7090*/  BAR.SYNC.DEFER_BLOCKING 0x1, 0x80 ;  /* 0x0042000000007b1d */ /* 0x004fec0000010000 */
[----:B------:R-:W-:Y:S05]  /*70a0*/  @P0 BRA `(.L_x_123) ;  /* 0x0000000000380947 */ /* 0x000fea0003800000 */
[----:B------:R-:W-:Y:S02]  /*70b0*/  UIADD3 UR4, UPT, UPT, UR49, 0x2200, URZ ;  /* 0x0000220031047890 */ /* 0x000fe4000fffe0ff */
[----:B------:R-:W-:Y:S01]  /*70c0*/  UIADD3 UR8, UP0, UPT, UR52, 0x680, URZ ;  /* 0x0000068034087890 */ /* 0x000fe2000ff1e0ff */
[----:B------:R-:W-:Y:S01]  /*70d0*/  UMOV UR43, UR36 ;  /* 0x00000024002b7c82 */ /* 0x000fe20008000000 */
[----:B------:R-:W-:Y:S02]  /*70e0*/  UIADD3 UR5, UPT, UPT, UR41, 0x40, URZ ;  /* 0x0000004029057890 */ /* 0x000fe4000fffe0ff */
[----:B------:R-:W-:Y:S01]  /*70f0*/  MOV R108, UR4 ;  /* 0x00000004006c7c02 */ /* 0x000fe20008000f00 */
[----:B------:R-:W-:Y:S02]  /*7100*/  UIADD3.X UR9, UPT, UPT, URZ, UR53, URZ, UP0, !UPT ;  /* 0x00000035ff097290 */ /* 0x000fe400087fe4ff */
[----:B------:R-:W-:Y:S01]  /*7110*/  UIADD3 UR4, UPT, UPT, UR49, 0x2a00, URZ ;  /* 0x00002a0031047890 */ /* 0x000fe2000fffe0ff */
[----:B------:R-:W-:Y:S01]  /*7120*/  R2UR UR40, R108 ;  /* 0x000000006c2872ca */ /* 0x000fe200000e0000 */
[----:B------:R-:W-:Y:S01]  /*7130*/  UMOV UR6, UR42 ;  /* 0x0000002a00067c82 */ /* 0x000fe20008000000 */
[----:B------:R-:W-:Y:S11]  /*7140*/  UMOV UR7, UR36 ;  /* 0x0000002400077c82 */ /* 0x000ff60008000000 */
[----:B------:R2:W-:Y:S01]  /*7150*/  UTMASTG.3D [UR40], [UR8] ;  /* 0x00000028080073b5 */ /* 0x0005e20008010000 */
[----:B------:R2:W-:Y:S01]  /*7160*/  UTMASTG.3D [UR4], [UR8] ;  /* 0x00000004080073b5 */ /* 0x0005e20008010000 */
[----:B------:R0:W-:Y:S01]  /*7170*/  UTMACMDFLUSH ;  /* 0x00000000000079b7 */ /* 0x0001e20000000000 */
[----:B--2---:R-:W-:Y:S04]  /*7180*/  DEPBAR.LE SB0, 0x1 ;  /* 0x000080400000791a */ /* 0x004fe80000000000 */
.L_x_123:
[----:B------:R-:W-:Y:S05]  /*7190*/  BSYNC.RECONVERGENT B0 ;  /* 0x0000000000007941 */ /* 0x000fea0003800200 */
.L_x_122:
[----:B------:R-:W-:Y:S06]  /*71a0*/  BAR.SYNC.DEFER_BLOCKING 0x1, 0x80 ;  /* 0x0042000000007b1d */ /* 0x000fec0000010000 */
[----:B------:R-:W2:Y:S01]  /*71b0*/  @P6 SYNCS.PHASECHK.TRANS64.TRYWAIT P0, [R125+URZ+0xd0], R32 ;  /* 0x0000d0207d0065a7 */ /* 0x000ea200080011ff */
[----:B------:R-:W-:Y:S01]  /*71c0*/  BSSY B1, `(.L_x_124) ;  /* 0x0000020000017945 */ /* 0x000fe20003800000 */
[----:B--2---:R-:W-:Y:S03]  /*71d0*/  @P6 SEL R114, RZ, 0x1, !P0 ;  /* 0x00000001ff726807 */ /* 0x004fe60004000000 */
[----:B------:R-:W-:Y:S05]  /*71e0*/  @!P6 BRA `(.L_x_125) ;  /* 0x000000000074e947 */ /* 0x000fea0003800000 */
[----:B------:R-:W-:Y:S01]  /*71f0*/  ISETP.NE.AND P1, PT, R115, RZ, PT ;  /* 0x000000ff7300720c */ /* 0x000fe20003f25270 */
[----:B------:R-:W-:Y:S01]  /*7200*/  BSSY B0, `(.L_x_126) ;  /* 0x0000009000007945 */ /* 0x000fe20003800000 */
[----:B------:R-:W-:Y:S11]  /*7210*/  ISETP.NE.AND P0, PT, R114, RZ, PT ;  /* 0x000000ff7200720c */ /* 0x000ff60003f05270 */
[----:B------:R-:W-:Y:S05]  /*7220*/  @P1 IMAD R0, R105, 0x1000, R100 ;  /* 0x0000100069001824 */ /* 0x000fea00078e0264 */
[----:B------:R-:W-:Y:S05]  /*7230*/  @P1 IADD3 R3, PT, PT, R0, UR49, RZ ;  /* 0x0000003100031c10 */ /* 0x000fea000fffe0ff */
[----:B------:R-:W-:Y:S01]  /*7240*/  @P1 IMAD.IADD R3, R3, 0x1, R124 ;  /* 0x0000000103031824 */ /* 0x000fe200078e027c */
[----:B------:R-:W-:Y:S06]  /*7250*/  @P0 BRA `(.L_x_127) ;  /* 0x00000000000c0947 */ /* 0x000fec0003800000 */
[----:B------:R-:W-:Y:S04]  /*7260*/  SHF.L.U32 R2, R104, 0x1f, RZ ;  /* 0x0000001f68027819 */ /* 0x000fe800000006ff */
[----:B------:R-:W2:Y:S02]  /*7270*/  SYNCS.PHASECHK.TRANS64.TRYWAIT P0, [R125+URZ+0xd0], R2 ;  /* 0x0000d0027d0075a7 */ /* 0x000ea400080011ff */
[----:B--2---:R-:W-:Y:S05]  /*7280*/  @!P0 BRA `(.L_x_128) ;  /* 0x0000001800e08947 */ /* 0x004fea0003800000 */
.L_x_127:
[----:B------:R-:W-:Y:S05]  /*7290*/  BSYNC B0 ;  /* 0x0000000000007941 */ /* 0x000fea0003800000 */
.L_x_126:
[----:B------:R-:W-:Y:S01]  /*72a0*/  ISETP.NE.AND P0, PT, R115, RZ, PT ;  /* 0x000000ff7300720c */ /* 0x000fe20003f05270 */
[----:B--2---:R-:W-:Y:S02]  /*72b0*/  VIADD R125, R125, 0xe0 ;  /* 0x000000e07d7d7836 */ /* 0x004fe40000000000 */
[----:B------:R-:W-:Y:S02]  /*72c0*/  IMAD.U32 R2, RZ, RZ, UR37 ;  /* 0x00000025ff027e24 */ /* 0x000fe4000f8e00ff */
[----:B------:R-:W-:Y:S03]  /*72d0*/  VIADD R105, R105, 0x1 ;  /* 0x0000000169697836 */ /* 0x000fe60000000000 */
[----:B------:R-:W-:Y:S05]  /*72e0*/  PRMT R2, R2, 0x654, R125 ;  /* 0x0000065402027816 */ /* 0x000fea000000007d */
[----:B------:R2:W3:Y:S04]  /*72f0*/  @P0 LDS.128 R80, [R0+UR49+0x200] ;  /* 0x0002003100500984 */ /* 0x0004e80008000c00 */
[----:B------:R2:W4:Y:S01]  /*7300*/  @P0 LDS.128 R84, [R3+0x200] ;  /* 0x0002000003540984 */ /* 0x0005220000000c00 */
        /* <DEDUP_REMOVED lines=11> */
.L_x_125:
[----:B------:R-:W-:Y:S05]  /*73c0*/  BSYNC B1 ;  /* 0x0000000000017941 */ /* 0x000fea0003800000 */
.L_x_124:
[----:B--2---:R-:W-:Y:S05]  /*73d0*/  VIADD R3, R48, 0x20 ;  /* 0x0000002030037836 */ /* 0x004fea0000000000 */
[----:B------:R-:W-:Y:S04]  /*73e0*/  SHF.R.U32.HI R3, RZ, 0x15, R3 ;  /* 0x00000015ff037819 */ /* 0x000fe80000011603 */
[----:B------:R-:W-:Y:S11]  /*73f0*/  LOP3.LUT P0, RZ, R3, 0x3, R102, 0x48, !PT ;  /* 0x0000000303ff7812 */ /* 0x000ff60007804866 */
[----:B------:R-:W-:Y:S02]  /*7400*/  @!UPT UIADD3 URZ, UPT, UPT, URZ, URZ, URZ ;  /* 0x000000fffffff290 */ /* 0x000fe4000fffe0ff */
[----:B------:R-:W-:Y:S05]  /*7410*/  @!P0 BRA `(.L_x_129) ;  /* 0x0000000000408947 */ /* 0x000fea0003800000 */
[----:B------:R-:W2:Y:S01]  /*7420*/  LDCU.64 UR8, c[0x4][0x70] ;  /* 0x01000e00ff0877ac */ /* 0x000ea20008000a00 */
[----:B------:R-:W-:Y:S01]  /*7430*/  MOV R3, 0x0 ;  /* 0x0000000000037802 */ /* 0x000fe20000000f00 */
[----:B------:R-:W-:Y:S02]  /*7440*/  HFMA2 R12, -RZ, RZ, 0, 5.9604644775390625e-08 ;  /* 0x00000001ff0c7431 */ /* 0x000fe400000001ff */
[----:B------:R-:W-:Y:S02]  /*7450*/  IMAD.MOV.U32 R8, RZ, RZ, 0x192 ;  /* 0x00000192ff087424 */ /* 0x000fe400078e00ff */
[----:B------:R-:W-:Y:S01]  /*7460*/  IMAD.MOV.U32 R13, RZ, RZ, RZ ;  /* 0x000000ffff0d7224 */ /* 0x000fe200078e00ff */
[----:B------:R-:W5:Y:S01]  /*7470*/  LDCU.64 UR6, c[0x4][0x78] ;  /* 0x01000f00ff0677ac */ /* 0x000f620008000a00 */
[----:B------:R-:W1:Y:S01]  /*7480*/  LDC.64 R2, c[0x4][R3] ;  /* 0x0100000003027b82 */ /* 0x000e620000000a00 */
[----:B------:R-:W3:Y:S01]  /*7490*/  LDCU.64 UR4, c[0x4][0x10] ;  /* 0x01000200ff0477ac */ /* 0x000ee20008000a00 */
[----:B--2---:R-:W-:Y:S01]  /*74a0*/  MOV R5, UR9 ;  /* 0x0000000900057c02 */ /* 0x004fe20008000f00 */
[----:B------:R-:W-:Y:S01]  /*74b0*/  IMAD.U32 R4, RZ, RZ, UR8 ;  /* 0x00000008ff047e24 */ /* 0x000fe2000f8e00ff */
[----:B-----5:R-:W-:Y:S01]  /*74c0*/  MOV R7, UR7 ;  /* 0x0000000700077c02 */ /* 0x020fe20008000f00 */
[----:B------:R-:W-:Y:S01]  /*74d0*/  IMAD.U32 R6, RZ, RZ, UR6 ;  /* 0x00000006ff067e24 */ /* 0x000fe2000f8e00ff */
[----:B---3--:R-:W-:Y:S01]  /*74e0*/  MOV R11, UR5 ;  /* 0x00000005000b7c02 */ /* 0x008fe20008000f00 */
[----:B------:R-:W-:Y:S02]  /*74f0*/  IMAD.U32 R10, RZ, RZ, UR4 ;  /* 0x00000004ff0a7e24 */ /* 0x000fe4000f8e00ff */
[----:B------:R-:W-:Y:S07]  /*7500*/  LEPC R20, `(.L_x_129) ;  /* 0x000000001014794e */ /* 0x000fee0000000000 */
[----:B-1--4-:R-:W-:Y:S05]  /*7510*/  CALL.ABS.NOINC R2 ;  /* 0x0000000002007343 */ /* 0x012fea0003c00000 */
.L_x_129:
[----:B------:R-:W-:Y:S01]  /*7520*/  ISETP.NE.AND P0, PT, R109, RZ, PT ;  /* 0x000000ff6d00720c */ /* 0x000fe20003f05270 */
[----:B------:R-:W-:Y:S05]  /*7530*/  WARPSYNC.ALL ;  /* 0x0000000000007948 */ /* 0x000fea0003800000 */
[----:B------:R-:W-:Y:S01]  /*7540*/  R2UR UR4, R48 ;  /* 0x00000000300472ca */ /* 0x000fe200000e0000 */
[----:B------:R-:W-:Y:S01]  /*7550*/  BSSY.RECONVERGENT B0, `(.L_x_130) ;  /* 0x000009f000007945 */ /* 0x000fe20003800200 */
[-C--:B---3--:R-:W-:Y:S02]  /*7560*/  F2FP.F16.E5M2.UNPACK_B R51, R80.reuse ;  /* 0x00000050ff33723e */ /* 0x088fe400020004ff */
[----:B------:R-:W-:Y:S02]  /*7570*/  F2FP.F16.E5M2.UNPACK_B R80, R80.H1 ;  /* 0x00000050ff50723e */ /* 0x000fe400030004ff */
[-C--:B------:R-:W-:Y:S01]  /*7580*/  F2FP.F16.E5M2.UNPACK_B R55, R81.reuse ;  /* 0x00000051ff37723e */ /* 0x080fe200020004ff */
[--C-:B------:R-:W-:Y:S01]  /*7590*/  HADD2.F32 R50, -RZ, R51.reuse.H0_H0 ;  /* 0x20000033ff327230 */ /* 0x100fe20000004100 */
[----:B------:R-:W-:Y:S01]  /*75a0*/  F2FP.F16.E5M2.UNPACK_B R81, R81.H1 ;  /* 0x00000051ff51723e */ /* 0x000fe200030004ff */
[----:B------:R-:W-:Y:S01]  /*75b0*/  HADD2.F32 R52, -RZ, R51.H1_H1 ;  /* 0x30000033ff347230 */ /* 0x000fe20000004100 */
[-C--:B------:R-:W-:Y:S01]  /*75c0*/  F2FP.F16.E5M2.UNPACK_B R59, R82.reuse ;  /* 0x00000052ff3b723e */ /* 0x080fe200020004ff */
[--C-:B------:R-:W-:Y:S01]  /*75d0*/  HADD2.F32 R51, -RZ, R80.reuse.H0_H0 ;  /* 0x20000050ff337230 */ /* 0x100fe20000004100 */
[----:B------:R-:W-:Y:S01]  /*75e0*/  F2FP.F16.E5M2.UNPACK_B R82, R82.H1 ;  /* 0x00000052ff52723e */ /* 0x000fe200030004ff */
[----:B------:R-:W2:Y:S01]  /*75f0*/  LDTM.x32 R4, tmem[UR4+0x20] ;  /* 0x00002004000479ee */ /* 0x000ea200082c0000 */
[----:B------:R-:W-:Y:S01]  /*7600*/  NOP ;  /* 0x0000000000007918 */ /* 0x000fe20000000000 */
[----:B------:R-:W-:Y:S01]  /*7610*/  IADD3 R111, PT, PT, R111, 0x140, RZ ;  /* 0x000001406f6f7810 */ /* 0x000fe20007ffe0ff */
[--C-:B------:R-:W-:Y:S01]  /*7620*/  HADD2.F32 R53, -RZ, R55.reuse.H0_H0 ;  /* 0x20000037ff357230 */ /* 0x100fe20000004100 */
[----:B------:R-:W-:Y:S01]  /*7630*/  F2FP.F16.E5M2.UNPACK_B R63, R83 ;  /* 0x00000053ff3f723e */ /* 0x000fe200020004ff */
[----:B------:R-:W-:Y:S01]  /*7640*/  HADD2.F32 R56, -RZ, R55.H1_H1 ;  /* 0x30000037ff387230 */ /* 0x000fe20000004100 */
[----:B------:R-:W-:Y:S01]  /*7650*/  LOP3.LUT R111, R111, 0xfefffff8, RZ, 0xc0, !PT ;  /* 0xfefffff86f6f7812 */ /* 0x000fe200078ec0ff */
[--C-:B------:R-:W-:Y:S01]  /*7660*/  HADD2.F32 R57, -RZ, R59.reuse.H0_H0 ;  /* 0x2000003bff397230 */ /* 0x100fe20000004100 */
[----:B----4-:R-:W-:Y:S01]  /*7670*/  F2FP.F16.E5M2.UNPACK_B R67, R84 ;  /* 0x00000054ff43723e */ /* 0x010fe200020004ff */
[----:B------:R-:W-:Y:S01]  /*7680*/  HADD2.F32 R60, -RZ, R59.H1_H1 ;  /* 0x3000003bff3c7230 */ /* 0x000fe20000004100 */
[----:B--2---:R2:W-:Y:S01]  /*7690*/  SYNCS.ARRIVE.TRANS64.RED.A1T0 RZ, [R111+URZ], RZ ;  /* 0x000000ff6fff79a7 */ /* 0x0045e200081004ff */
[--C-:B------:R-:W-:Y:S01]  /*76a0*/  HADD2.F32 R61, -RZ, R63.reuse.H0_H0 ;  /* 0x2000003fff3d7230 */ /* 0x100fe20000004100 */
[----:B------:R-:W-:Y:S01]  /*76b0*/  F2FP.F16.E5M2.UNPACK_B R71, R85 ;  /* 0x00000055ff47723e */ /* 0x000fe200020004ff */
[----:B------:R-:W-:Y:S01]  /*76c0*/  HADD2.F32 R64, -RZ, R63.H1_H1 ;  /* 0x3000003fff407230 */ /* 0x000fe20000004100 */
[----:B------:R-:W-:Y:S01]  /*76d0*/  F2FP.F16.E5M2.UNPACK_B R75, R86 ;  /* 0x00000056ff4b723e */ /* 0x000fe200020004ff */
[--C-:B------:R-:W-:Y:S01]  /*76e0*/  HADD2.F32 R65, -RZ, R67.reuse.H0_H0 ;  /* 0x20000043ff417230 */ /* 0x100fe20000004100 */
[----:B------:R-:W-:Y:S01]  /*76f0*/  F2FP.F16.E5M2.UNPACK_B R79, R87 ;  /* 0x00000057ff4f723e */ /* 0x000fe200020004ff */
[----:B------:R-:W-:Y:S01]  /*7700*/  HADD2.F32 R68, -RZ, R67.H1_H1 ;  /* 0x30000043ff447230 */ /* 0x000fe20000004100 */
[----:B------:R-:W-:Y:S01]  /*7710*/  F2FP.F16.E5M2.UNPACK_B R83, R83.H1 ;  /* 0x00000053ff53723e */ /* 0x000fe200030004ff */
[--C-:B------:R-:W-:Y:S01]  /*7720*/  HADD2.F32 R69, -RZ, R71.reuse.H0_H0 ;  /* 0x20000047ff457230 */ /* 0x100fe20000004100 */
[----:B------:R-:W-:Y:S01]  /*7730*/  F2FP.F16.E5M2.UNPACK_B R84, R84.H1 ;  /* 0x00000054ff54723e */ /* 0x000fe200030004ff */
[----:B------:R-:W-:Y:S01]  /*7740*/  HADD2.F32 R71, -RZ, R71.H1_H1 ;  /* 0x30000047ff477230 */ /* 0x000fe20000004100 */
[----:B------:R-:W-:Y:S01]  /*7750*/  F2FP.F16.E5M2.UNPACK_B R85, R85.H1 ;  /* 0x00000055ff55723e */ /* 0x000fe200030004ff */
[--C-:B------:R-:W-:Y:S02]  /*7760*/  HADD2.F32 R73, -RZ, R75.reuse.H0_H0 ;  /* 0x2000004bff497230 */ /* 0x100fe40000004100 */
[C---:B------:R-:W-:Y:S01]  /*7770*/  FMUL R4, R46.reuse, R4 ;  /* 0x000000042e047220 */ /* 0x040fe20000400000 */
        /* <DEDUP_REMOVED lines=16> */
[--C-:B------:R-:W-:Y:S02]  /*7880*/  HADD2.F32 R77, -RZ, R79.reuse.H0_H0 ;  /* 0x2000004fff4d7230 */ /* 0x100fe40000004100 */
[C---:B------:R-:W-:Y:S01]  /*7890*/  FMUL R28, R46.reuse, R32 ;  /* 0x000000202e1c7220 */ /* 0x040fe20000400000 */
[C---:B------:R-:W-:Y:S01]  /*78a0*/  FMUL R29, R46.reuse, R33 ;  /* 0x000000212e1d7220 */ /* 0x040fe20000400000 */
[----:B------:R-:W-:Y:S02]  /*78b0*/  HADD2.F32 R54, -RZ, R80.H1_H1 ;  /* 0x30000050ff367230 */ /* 0x000fe40000004100 */
[C---:B------:R-:W-:Y:S01]  /*78c0*/  FMUL R6, R46.reuse, R6 ;  /* 0x000000062e067220 */ /* 0x040fe20000400000 */
[----:B------:R-:W-:Y:S02]  /*78d0*/  HADD2.F32 R80, -RZ, R79.H1_H1 ;  /* 0x3000004fff507230 */ /* 0x000fe40000004100 */
[C---:B------:R-:W-:Y:S01]  /*78e0*/  FMUL R7, R46.reuse, R7 ;  /* 0x000000072e077220 */ /* 0x040fe20000400000 */
[--C-:B------:R-:W-:Y:S02]  /*78f0*/  HADD2.F32 R55, -RZ, R81.reuse.H0_H0 ;  /* 0x20000051ff377230 */ /* 0x100fe40000004100 */
[C---:B------:R-:W-:Y:S01]  /*7900*/  FFMA R6, R49.reuse, R51, R6 ;  /* 0x0000003331067223 */ /* 0x040fe20000000006 */
[----:B------:R-:W-:Y:S02]  /*7910*/  HADD2.F32 R58, -RZ, R81.H1_H1 ;  /* 0x30000051ff3a7230 */ /* 0x000fe40000004100 */
[C---:B------:R-:W-:Y:S01]  /*7920*/  FFMA R7, R49.reuse, R54, R7 ;  /* 0x0000003631077223 */ /* 0x040fe20000000007 */
[C---:B------:R-:W-:Y:S01]  /*7930*/  FFMA R8, R49.reuse, R53, R8 ;  /* 0x0000003531087223 */ /* 0x040fe20000000008 */
[----:B------:R-:W-:Y:S01]  /*7940*/  FFMA R9, R49, R56, R9 ;  /* 0x0000003831097223 */ /* 0x000fe20000000009 */
[C---:B------:R-:W-:Y:S01]  /*7950*/  FMUL R10, R46.reuse, R10 ;  /* 0x0000000a2e0a7220 */ /* 0x040fe20000400000 */
[C---:B------:R-:W-:Y:S01]  /*7960*/  FMUL R11, R46.reuse, R11 ;  /* 0x0000000b2e0b7220 */ /* 0x040fe20000400000 */
[--C-:B------:R-:W-:Y:S01]  /*7970*/  HADD2.F32 R59, -RZ, R82.reuse.H0_H0 ;  /* 0x20000052ff3b7230 */ /* 0x100fe20000004100 */
[----:B-1----:R-:W-:Y:S01]  /*7980*/  F2FP.SATFINITE.E5M2.F32.PACK_AB_MERGE_C R116, R7, R6, RZ ;  /* 0x000000060774723e */ /* 0x002fe200048060ff */
[C---:B------:R-:W-:Y:S01]  /*7990*/  FFMA R10, R49.reuse, R55, R10 ;  /* 0x00000037310a7223 */ /* 0x040fe2000000000a */
[C---:B------:R-:W-:Y:S01]  /*79a0*/  FFMA R11, R49.reuse, R58, R11 ;  /* 0x0000003a310b7223 */ /* 0x040fe2000000000b */
[C---:B------:R-:W-:Y:S01]  /*79b0*/  FFMA R12, R49.reuse, R57, R12 ;  /* 0x00000039310c7223 */ /* 0x040fe2000000000c */
[----:B------:R-:W-:Y:S01]  /*79c0*/  F2FP.F16.E5M2.UNPACK_B R86, R86.H1 ;  /* 0x00000056ff56723e */ /* 0x000fe200030004ff */
[----:B------:R-:W-:Y:S01]  /*79d0*/  FFMA R13, R49, R60, R13 ;  /* 0x0000003c310d7223 */ /* 0x000fe2000000000d */
[----:B------:R-:W-:Y:S01]  /*79e0*/  F2FP.SATFINITE.E5M2.F32.PACK_AB_MERGE_C R116, R5, R4, R116 ;  /* 0x000000040574723e */ /* 0x000fe20004806074 */
[----:B------:R-:W-:Y:S01]  /*79f0*/  HADD2.F32 R62, -RZ, R82.H1_H1 ;  /* 0x30000052ff3e7230 */ /* 0x000fe20000004100 */
[----:B------:R-:W-:Y:S01]  /*7a00*/  F2FP.SATFINITE.E5M2.F32.PACK_AB_MERGE_C R117, R11, R10, RZ ;  /* 0x0000000a0b75723e */ /* 0x000fe200048060ff */
[C---:B------:R-:W-:Y:S01]  /*7a10*/  FMUL R14, R46.reuse, R14 ;  /* 0x0000000e2e0e7220 */ /* 0x040fe20000400000 */
[C---:B------:R-:W-:Y:S01]  /*7a20*/  FMUL R15, R46.reuse, R15 ;  /* 0x0000000f2e0f7220 */ /* 0x040fe20000400000 */
[--C-:B------:R-:W-:Y:S01]  /*7a30*/  HADD2.F32 R63, -RZ, R83.reuse.H0_H0 ;  /* 0x20000053ff3f7230 */ /* 0x100fe20000004100 */
[----:B------:R-:W-:Y:S01]  /*7a40*/  F2FP.SATFINITE.E5M2.F32.PACK_AB_MERGE_C R117, R9, R8, R117 ;  /* 0x000000080975723e */ /* 0x000fe20004806075 */
[C---:B------:R-:W-:Y:S01]  /*7a50*/  FFMA R14, R49.reuse, R59, R14 ;  /* 0x0000003b310e7223 */ /* 0x040fe2000000000e */
[C---:B------:R-:W-:Y:S01]  /*7a60*/  FFMA R15, R49.reuse, R62, R15 ;  /* 0x0000003e310f7223 */ /* 0x040fe2000000000f */
[C---:B------:R-:W-:Y:S01]  /*7a70*/  FFMA R16, R49.reuse, R61, R16 ;  /* 0x0000003d31107223 */ /* 0x040fe20000000010 */
[C---:B------:R-:W-:Y:S01]  /*7a80*/  FFMA R17, R49.reuse, R64, R17 ;  /* 0x0000004031117223 */ /* 0x040fe20000000011 */
[----:B------:R-:W-:Y:S02]  /*7a90*/  HADD2.F32 R66, -RZ, R83.H1_H1 ;  /* 0x30000053ff427230 */ /* 0x000fe40000004100 */
[C---:B------:R-:W-:Y:S01]  /*7aa0*/  FMUL R18, R46.reuse, R18 ;  /* 0x000000122e127220 */ /* 0x040fe20000400000 */
[C---:B------:R-:W-:Y:S01]  /*7ab0*/  FMUL R19, R46.reuse, R19 ;  /* 0x000000132e137220 */ /* 0x040fe20000400000 */
[--C-:B------:R-:W-:Y:S02]  /*7ac0*/  HADD2.F32 R67, -RZ, R84.reuse.H0_H0 ;  /* 0x20000054ff437230 */ /* 0x100fe40000004100 */
[C---:B------:R-:W-:Y:S01]  /*7ad0*/  FMUL R22, R46.reuse, R22 ;  /* 0x000000162e167220 */ /* 0x040fe20000400000 */
[C---:B------:R-:W-:Y:S01]  /*7ae0*/  FFMA R18, R49.reuse, R63, R18 ;  /* 0x0000003f31127223 */ /* 0x040fe20000000012 */
[----:B------:R-:W-:Y:S02]  /*7af0*/  HADD2.F32 R70, -RZ, R84.H1_H1 ;  /* 0x30000054ff467230 */ /* 0x000fe40000004100 */
        /* <DEDUP_REMOVED lines=11> */
[----:B------:R-:W-:Y:S01]  /*7bb0*/  F2FP.F16.E5M2.UNPACK_B R87, R87.H1 ;  /* 0x00000057ff57723e */ /* 0x000fe200030004ff */
        /* <DEDUP_REMOVED lines=16> */
[----:B------:R-:W-:Y:S01]  /*7cc0*/  FFMA R28, R49, R77, R28 ;  /* 0x0000004d311c7223 */ /* 0x000fe2000000001c */
[----:B------:R-:W-:Y:S01]  /*7cd0*/  F2FP.SATFINITE.E5M2.F32.PACK_AB_MERGE_C R119, R19, R18, RZ ;  /* 0x000000121377723e */ /* 0x000fe200048060ff */
        /* <DEDUP_REMOVED lines=14> */
[----:B--2---:R-:W-:Y:S03]  /*7dc0*/  IADD3 R111, PT, PT, R44, 0x1, RZ ;  /* 0x000000012c6f7810 */ /* 0x004fe60007ffe0ff */
        /* <DEDUP_REMOVED lines=9> */
[----:B------:R-:W-:Y:S02]  /*7e60*/  UIADD3 UR12, UP0, UPT, UR52, 0x680, URZ ;  /* 0x00000680340c7890 */ /* 0x000fe4000ff1e0ff */
[----:B------:R-:W-:Y:S02]  /*7e70*/  UIADD3 UR9, UPT, UPT, UR41, 0x20, URZ ;  /* 0x0000002029097890 */ /* 0x000fe4000fffe0ff */
[----:B------:R-:W-:Y:S02]  /*7e80*/  UIADD3 UR8, UPT, UPT, UR49, 0x3200, URZ ;  /* 0x0000320031087890 */ /* 0x000fe4000fffe0ff */
[----:B------:R-:W-:Y:S01]  /*7e90*/  UIADD3.X UR13, UPT, UPT, URZ, UR53, URZ, UP0, !UPT ;  /* 0x00000035ff0d7290 */ /* 0x000fe200087fe4ff */
[----:B------:R-:W-:Y:S01]  /*7ea0*/  UMOV UR10, UR42 ;  /* 0x0000002a000a7c82 */ /* 0x000fe20008000000 */
[----:B------:R-:W-:Y:S01]  /*7eb0*/  UMOV UR11, UR36 ;  /* 0x00000024000b7c82 */ /* 0x000fe20008000000 */
[----:B------:R-:W-:Y:S02]  /*7ec0*/  UIADD3 UR5, UPT, UPT, UR41, 0x60, URZ ;  /* 0x0000006029057890 */ /* 0x000fe4000fffe0ff */
[----:B------:R-:W-:Y:S01]  /*7ed0*/  UIADD3 UR4, UPT, UPT, UR49, 0x3a00, URZ ;  /* 0x00003a0031047890 */ /* 0x000fe2000fffe0ff */
[----:B------:R-:W-:Y:S03]  /*7ee0*/  UMOV UR6, UR42 ;  /* 0x0000002a00067c82 */ /* 0x000fe60008000000 */
[----:B------:R2:W-:Y:S01]  /*7ef0*/  UTMASTG.3D [UR8], [UR12] ;  /* 0x000000080c0073b5 */ /* 0x0005e20008010000 */
[----:B------:R-:W-:Y:S04]  /*7f00*/  UMOV UR7, UR36 ;  /* 0x0000002400077c82 */ /* 0x000fe80008000000 */
[----:B------:R2:W-:Y:S01]  /*7f10*/  UTMASTG.3D [UR4], [UR12] ;  /* 0x000000040c0073b5 */ /* 0x0005e20008010000 */
[----:B------:R0:W-:Y:S01]  /*7f20*/  UTMACMDFLUSH ;  /* 0x00000000000079b7 */ /* 0x0001e20000000000 */
[----:B--2---:R-:W-:Y:S04]  /*7f30*/  DEPBAR.LE SB0, 0x1 ;  /* 0x000080400000791a */ /* 0x004fe80000000000 */
.L_x_131:
[----:B------:R-:W-:Y:S05]  /*7f40*/  BSYNC.RECONVERGENT B0 ;  /* 0x0000000000007941 */ /* 0x000fea0003800200 */
.L_x_130:
[----:B------:R-:W-:Y:S01]  /*7f50*/  BAR.SYNC.DEFER_BLOCKING 0x1, 0x80 ;  /* 0x0042000000007b1d */ /* 0x000fe20000010000 */
[----:B------:R-:W-:Y:S01]  /*7f60*/  ISETP.NE.AND P2, PT, R110, RZ, PT ;  /* 0x000000ff6e00720c */ /* 0x000fe20003f45270 */
[----:B------:R-:W-:Y:S01]  /*7f70*/  IMAD.IADD R20, R43, 0x1, R94 ;  /* 0x000000012b147824 */ /* 0x000fe200078e025e */
[----:B------:R-:W-:Y:S01]  /*7f80*/  ISETP.NE.AND P0, PT, R112, 0x2, PT ;  /* 0x000000027000780c */ /* 0x000fe20003f05270 */
[----:B------:R-:W-:Y:S01]  /*7f90*/  IMAD.IADD R21, R45, 0x1, R96 ;  /* 0x000000012d157824 */ /* 0x000fe200078e0260 */
[----:B------:R-:W-:Y:S02]  /*7fa0*/  ISETP.NE.AND P1, PT, R111, 0x4, PT ;  /* 0x000000046f00780c */ /* 0x000fe40003f25270 */
[----:B------:R-:W-:Y:S02]  /*7fb0*/  SEL R3, RZ, 0x1, P0 ;  /* 0x00000001ff037807 */ /* 0x000fe40000000000 */
[----:B------:R-:W-:Y:S02]  /*7fc0*/  SEL R0, RZ, 0x1, P1 ;  /* 0x00000001ff007807 */ /* 0x000fe40000800000 */
[----:B------:R-:W-:Y:S02]  /*7fd0*/  LOP3.LUT R106, R106, R3, RZ, 0x3c, !PT ;  /* 0x000000036a6a7212 */ /* 0x000fe400078e3cff */
[----:B------:R-:W-:Y:S02]  /*7fe0*/  LOP3.LUT R107, R107, R0, RZ, 0x3c, !PT ;  /* 0x000000006b6b7212 */ /* 0x000fe400078e3cff */
[----:B------:R-:W-:Y:S02]  /*7ff0*/  @P2 R2UR UR36, R103 ;  /* 0x00000000672422ca */ /* 0x000fe400000e0000 */
[----:B------:R-:W-:Y:S02]  /*8000*/  SEL R112, R112, RZ, P0 ;  /* 0x000000ff70707207 */ /* 0x000fe40000000000 */
[----:B------:R-:W-:Y:S01]  /*8010*/  SEL R44, R111, RZ, P1 ;  /* 0x000000ff6f2c7207 */ /* 0x000fe20000800000 */
[----:B------:R-:W-:Y:S10]  /*8020*/  @P2 BRA `(.L_x_132) ;  /* 0xffffffd400dc2947 */ /* 0x000ff4000383ffff */
[----:B------:R-:W-:Y:S05]  /*8030*/  EXIT ;  /* 0x000000000000794d */ /* 0x000fea0003800000 */
.L_x_25:
[----:B--2---:R2:W4:Y:S02]  /*8040*/  SYNCS.PHASECHK.TRANS64.TRYWAIT P0, [R3+URZ+0x170], R2 ;  /* 0x00017002030075a7 */ /* 0x00452400080011ff */
[----:B----4-:R-:W-:Y:S05]  /*8050*/  @!P0 NANOSLEEP.SYNCS 0x989680 ;  /* 0x009896800000895d */ /* 0x010fea0003900000 */
[----:B------:R-:W4:Y:S02]  /*8060*/  @!P0 SYNCS.PHASECHK.TRANS64 P0, [R3+URZ+0x170], R2 ;  /* 0x00017002030085a7 */ /* 0x000f2400080010ff */
[----:B----4-:R-:W-:Y:S05]  /*8070*/  @!P0 BRA `(.L_x_25) ;  /* 0xfffffffc00f08947 */ /* 0x010fea000383ffff */
[----:B------:R-:W-:Y:S05]  /*8080*/  BRA `(.L_x_133) ;  /* 0xffffff9800247947 */ /* 0x000fea000383ffff */
.L_x_28:
[----:B-1----:R-:W-:-:S07]  /*8090*/  MOV R2, UR33 ;  /* 0x0000002100027c02 */ /* 0x002fce0008000f00 */
.L_x_134:
[----:B-1----:R1:W2:Y:S02]  /*80a0*/  SYNCS.PHASECHK.TRANS64.TRYWAIT P0, [R2+URZ+0x68], R5 ;  /* 0x00006805020075a7 */ /* 0x0022a400080011ff */
[----:B--2---:R-:W-:Y:S05]  /*80b0*/  @!P0 NANOSLEEP.SYNCS 0x989680 ;  /* 0x009896800000895d */ /* 0x004fea0003900000 */
[----:B------:R-:W2:Y:S02]  /*80c0*/  @!P0 SYNCS.PHASECHK.TRANS64 P0, [R2+URZ+0x68], R5 ;  /* 0x00006805020085a7 */ /* 0x000ea400080010ff */
[----:B--2---:R-:W-:Y:S05]  /*80d0*/  @!P0 BRA `(.L_x_134) ;  /* 0xfffffffc00f08947 */ /* 0x004fea000383ffff */
[----:B------:R-:W-:Y:S05]  /*80e0*/  BRA `(.L_x_27) ;  /* 0xffffff9800887947 */ /* 0x000fea000383ffff */
.L_x_35:
[----:B-1----:R-:W-:-:S07]  /*80f0*/  MOV R2, UR17 ;  /* 0x0000001100027c02 */ /* 0x002fce0008000f00 */
.L_x_135:
[----:B-1----:R1:W2:Y:S02]  /*8100*/  SYNCS.PHASECHK.TRANS64.TRYWAIT P0, [R2+URZ+0x68], R5 ;  /* 0x00006805020075a7 */ /* 0x0022a400080011ff */
[----:B--2---:R-:W-:Y:S05]  /*8110*/  @!P0 NANOSLEEP.SYNCS 0x989680 ;  /* 0x009896800000895d */ /* 0x004fea0003900000 */
[----:B------:R-:W2:Y:S02]  /*8120*/  @!P0 SYNCS.PHASECHK.TRANS64 P0, [R2+URZ+0x68], R5 ;  /* 0x00006805020085a7 */ /* 0x000ea400080010ff */
[----:B--2---:R-:W-:Y:S05]  /*8130*/  @!P0 BRA `(.L_x_135) ;  /* 0xfffffffc00f08947 */ /* 0x004fea000383ffff */
[----:B------:R-:W-:Y:S05]  /*8140*/  BRA `(.L_x_34) ;  /* 0xffffff9c00407947 */ /* 0x000fea000383ffff */
.L_x_40:
[----:B-1----:R1:W2:Y:S02]  /*8150*/  SYNCS.PHASECHK.TRANS64.TRYWAIT P0, [R2+URZ+0x100], R3 ;  /* 0x00010003020075a7 */ /* 0x0022a400080011ff */
[----:B--2---:R-:W-:Y:S05]  /*8160*/  @!P0 NANOSLEEP.SYNCS 0x989680 ;  /* 0x009896800000895d */ /* 0x004fea0003900000 */
[----:B------:R-:W2:Y:S02]  /*8170*/  @!P0 SYNCS.PHASECHK.TRANS64 P0, [R2+URZ+0x100], R3 ;  /* 0x00010003020085a7 */ /* 0x000ea400080010ff */
[----:B--2---:R-:W-:Y:S05]  /*8180*/  @!P0 BRA `(.L_x_40) ;  /* 0xfffffffc00f08947 */ /* 0x004fea000383ffff */
[----:B------:R-:W-:Y:S05]  /*8190*/  BRA `(.L_x_136) ;  /* 0xffffff9c00e07947 */ /* 0x000fea000383ffff */
.L_x_44:
[----:B---3--:R-:W-:-:S07]  /*81a0*/  MOV R0, UR4 ;  /* 0x0000000400007c02 */ /* 0x008fce0008000f00 */
.L_x_137:
[----:B-1----:R1:W2:Y:S02]  /*81b0*/  SYNCS.PHASECHK.TRANS64.TRYWAIT P0, [R0+URZ], R3 ;  /* 0x00000003000075a7 */ /* 0x0022a400080011ff */
[----:B--2---:R-:W-:Y:S05]  /*81c0*/  @!P0 NANOSLEEP.SYNCS 0x989680 ;  /* 0x009896800000895d */ /* 0x004fea0003900000 */
[----:B------:R-:W2:Y:S02]  /*81d0*/  @!P0 SYNCS.PHASECHK.TRANS64 P0, [R0+URZ], R3 ;  /* 0x00000003000085a7 */ /* 0x000ea400080010ff */
[----:B--2---:R-:W-:Y:S05]  /*81e0*/  @!P0 BRA `(.L_x_137) ;  /* 0xfffffffc00f08947 */ /* 0x004fea000383ffff */
[----:B------:R-:W-:Y:S05]  /*81f0*/  BRA `(.L_x_138) ;  /* 0xffffffa400507947 */ /* 0x000fea000383ffff */
.L_x_45:
[----:B---3--:R-:W-:-:S07]  /*8200*/  MOV R0, UR4 ;  /* 0x0000000400007c02 */ /* 0x008fce0008000f00 */
.L_x_139:
[----:B-1----:R1:W2:Y:S02]  /*8210*/  SYNCS.PHASECHK.TRANS64.TRYWAIT P0, [R0+URZ], R3 ;  /* 0x00000003000075a7 */ /* 0x0022a400080011ff */
[----:B--2---:R-:W-:Y:S05]  /*8220*/  @!P0 NANOSLEEP.SYNCS 0x989680 ;  /* 0x009896800000895d */ /* 0x004fea0003900000 */
[----:B------:R-:W2:Y:S02]  /*8230*/  @!P0 SYNCS.PHASECHK.TRANS64 P0, [R0+URZ], R3 ;  /* 0x00000003000085a7 */ /* 0x000ea400080010ff */
[----:B--2---:R-:W-:Y:S05]  /*8240*/  @!P0 BRA `(.L_x_139) ;  /* 0xfffffffc00f08947 */ /* 0x004fea000383ffff */
[----:B------:R-:W-:Y:S05]  /*8250*/  BRA `(.L_x_140) ;  /* 0xffffffa4005c7947 */ /* 0x000fea000383ffff */
.L_x_46:
[----:B---3--:R-:W-:-:S07]  /*8260*/  MOV R0, UR4 ;  /* 0x0000000400007c02 */ /* 0x008fce0008000f00 */
.L_x_141:
[----:B-1----:R1:W2:Y:S02]  /*8270*/  SYNCS.PHASECHK.TRANS64.TRYWAIT P0, [R0+URZ], R3 ;  /* 0x00000003000075a7 */ /* 0x0022a400080011ff */
[----:B--2---:R-:W-:Y:S05]  /*8280*/  @!P0 NANOSLEEP.SYNCS 0x989680 ;  /* 0x009896800000895d */ /* 0x004fea0003900000 */
[----:B------:R-:W2:Y:S02]  /*8290*/  @!P0 SYNCS.PHASECHK.TRANS64 P0, [R0+URZ], R3 ;  /* 0x00000003000085a7 */ /* 0x000ea400080010ff */
[----:B--2---:R-:W-:Y:S05]  /*82a0*/  @!P0 BRA `(.L_x_141) ;  /* 0xfffffffc00f08947 */ /* 0x004fea000383ffff */
[----:B------:R-:W-:Y:S05]  /*82b0*/  BRA `(.L_x_142) ;  /* 0xffffffa400687947 */ /* 0x000fea000383ffff */
.L_x_47:
[----:B---3--:R-:W-:-:S07]  /*82c0*/  MOV R0, UR4 ;  /* 0x0000000400007c02 */ /* 0x008fce0008000f00 */
.L_x_143:
[----:B-1----:R1:W2:Y:S02]  /*82d0*/  SYNCS.PHASECHK.TRANS64.TRYWAIT P0, [R0+URZ], R3 ;  /* 0x00000003000075a7 */ /* 0x0022a400080011ff */
[----:B--2---:R-:W-:Y:S05]  /*82e0*/  @!P0 NANOSLEEP.SYNCS 0x989680 ;  /* 0x009896800000895d */ /* 0x004fea0003900000 */
[----:B------:R-:W2:Y:S02]  /*82f0*/  @!P0 SYNCS.PHASECHK.TRANS64 P0, [R0+URZ], R3 ;  /* 0x00000003000085a7 */ /* 0x000ea400080010ff */
[----:B--2---:R-:W-:Y:S05]  /*8300*/  @!P0 BRA `(.L_x_143) ;  /* 0xfffffffc00f08947 */ /* 0x004fea000383ffff */
[----:B------:R-:W-:Y:S05]  /*8310*/  BRA `(.L_x_144) ;  /* 0xffffffa400747947 */ /* 0x000fea000383ffff */
.L_x_48:
[----:B---3--:R-:W-:-:S07]  /*8320*/  MOV R0, UR4 ;  /* 0x0000000400007c02 */ /* 0x008fce0008000f00 */
.L_x_145:
[----:B-1----:R1:W2:Y:S02]  /*8330*/  SYNCS.PHASECHK.TRANS64.TRYWAIT P0, [R0+URZ], R3 ;  /* 0x00000003000075a7 */ /* 0x0022a400080011ff */
[----:B--2---:R-:W-:Y:S05]  /*8340*/  @!P0 NANOSLEEP.SYNCS 0x989680 ;  /* 0x009896800000895d */ /* 0x004fea0003900000 */
[----:B------:R-:W2:Y:S02]  /*8350*/  @!P0 SYNCS.PHASECHK.TRANS64 P0, [R0+URZ], R3 ;  /* 0x00000003000085a7 */ /* 0x000ea400080010ff */
[----:B--2---:R-:W-:Y:S05]  /*8360*/  @!P0 BRA `(.L_x_145) ;  /* 0xfffffffc00f08947 */ /* 0x004fea000383ffff */
[----:B------:R-:W-:Y:S05]  /*8370*/  BRA `(.L_x_146) ;  /* 0xffffffa400807947 */ /* 0x000fea000383ffff */
.L_x_49:
[----:B---3--:R-:W-:-:S07]  /*8380*/  MOV R0, UR4 ;  /* 0x0000000400007c02 */ /* 0x008fce0008000f00 */
.L_x_147:
[----:B-1----:R1:W2:Y:S02]  /*8390*/  SYNCS.PHASECHK.TRANS64.TRYWAIT P0, [R0+URZ], R3 ;  /* 0x00000003000075a7 */ /* 0x0022a400080011ff */
[----:B--2---:R-:W-:Y:S05]  /*83a0*/  @!P0 NANOSLEEP.SYNCS 0x989680 ;  /* 0x009896800000895d */ /* 0x004fea0003900000 */
[----:B------:R-:W2:Y:S02]  /*83b0*/  @!P0 SYNCS.PHASECHK.TRANS64 P0, [R0+URZ], R3 ;  /* 0x00000003000085a7 */ /* 0x000ea400080010ff */
[----:B--2---:R-:W-:Y:S05]  /*83c0*/  @!P0 BRA `(.L_x_147) ;  /* 0xfffffffc00f08947 */ /* 0x004fea000383ffff */
[----:B------:R-:W-:Y:S05]  /*83d0*/  BRA `(.L_x_148) ;  /* 0xffffffa4008c7947 */ /* 0x000fea000383ffff */
.L_x_50:
[----:B---3--:R-:W-:-:S07]  /*83e0*/  MOV R0, UR4 ;  /* 0x0000000400007c02 */ /* 0x008fce0008000f00 */
.L_x_149:
[----:B-1----:R1:W2:Y:S02]  /*83f0*/  SYNCS.PHASECHK.TRANS64.TRYWAIT P0, [R0+URZ], R3 ;  /* 0x00000003000075a7 */ /* 0x0022a400080011ff */
[----:B--2---:R-:W-:Y:S05]  /*8400*/  @!P0 NANOSLEEP.SYNCS 0x989680 ;  /* 0x009896800000895d */ /* 0x004fea0003900000 */
[----:B------:R-:W2:Y:S02]  /*8410*/  @!P0 SYNCS.PHASECHK.TRANS64 P0, [R0+URZ], R3 ;  /* 0x00000003000085a7 */ /* 0x000ea400080010ff */
[----:B--2---:R-:W-:Y:S05]  /*8420*/  @!P0 BRA `(.L_x_149) ;  /* 0xfffffffc00f08947 */ /* 0x004fea000383ffff */
[----:B------:R-:W-:Y:S05]  /*8430*/  BRA `(.L_x_150) ;  /* 0xffffffa400987947 */ /* 0x000fea000383ffff */
.L_x_51:
[----:B---3--:R-:W-:-:S07]  /*8440*/  MOV R0, UR4 ;  /* 0x0000000400007c02 */ /* 0x008fce0008000f00 */
.L_x_151:
[----:B-1----:R1:W2:Y:S02]  /*8450*/  SYNCS.PHASECHK.TRANS64.TRYWAIT P0, [R0+URZ], R3 ;  /* 0x00000003000075a7 */ /* 0x0022a400080011ff */
[----:B--2---:R-:W-:Y:S05]  /*8460*/  @!P0 NANOSLEEP.SYNCS 0x989680 ;  /* 0x009896800000895d */ /* 0x004fea0003900000 */
[----:B------:R-:W2:Y:S02]  /*8470*/  @!P0 SYNCS.PHASECHK.TRANS64 P0, [R0+URZ], R3 ;  /* 0x00000003000085a7 */ /* 0x000ea400080010ff */
[----:B--2---:R-:W-:Y:S05]  /*8480*/  @!P0 BRA `(.L_x_151) ;  /* 0xfffffffc00f08947 */ /* 0x004fea000383ffff */
[----:B------:R-:W-:Y:S05]  /*8490*/  BRA `(.L_x_152) ;  /* 0xffffffa400a47947 */ /* 0x000fea000383ffff */
.L_x_52:
[----:B---3--:R-:W-:-:S07]  /*84a0*/  MOV R0, UR4 ;  /* 0x0000000400007c02 */ /* 0x008fce0008000f00 */
.L_x_153:
[----:B-1----:R1:W2:Y:S02]  /*84b0*/  SYNCS.PHASECHK.TRANS64.TRYWAIT P0, [R0+URZ], R3 ;  /* 0x00000003000075a7 */ /* 0x0022a400080011ff */
[----:B--2---:R-:W-:Y:S05]  /*84c0*/  @!P0 NANOSLEEP.SYNCS 0x989680 ;  /* 0x009896800000895d */ /* 0x004fea0003900000 */
[----:B------:R-:W2:Y:S02]  /*84d0*/  @!P0 SYNCS.PHASECHK.TRANS64 P0, [R0+URZ], R3 ;  /* 0x00000003000085a7 */ /* 0x000ea400080010ff */
[----:B--2---:R-:W-:Y:S05]  /*84e0*/  @!P0 BRA `(.L_x_153) ;  /* 0xfffffffc00f08947 */ /* 0x004fea000383ffff */
[----:B------:R-:W-:Y:S05]  /*84f0*/  BRA `(.L_x_154) ;  /* 0xffffffa400b07947 */ /* 0x000fea000383ffff */
.L_x_53:
[----:B---3--:R-:W-:-:S07]  /*8500*/  MOV R0, UR4 ;  /* 0x0000000400007c02 */ /* 0x008fce0008000f00 */
.L_x_155:
[----:B-1----:R1:W2:Y:S02]  /*8510*/  SYNCS.PHASECHK.TRANS64.TRYWAIT P0, [R0+URZ], R3 ;  /* 0x00000003000075a7 */ /* 0x0022a400080011ff */
[----:B--2---:R-:W-:Y:S05]  /*8520*/  @!P0 NANOSLEEP.SYNCS 0x989680 ;  /* 0x009896800000895d */ /* 0x004fea0003900000 */
[----:B------:R-:W2:Y:S02]  /*8530*/  @!P0 SYNCS.PHASECHK.TRANS64 P0, [R0+URZ], R3 ;  /* 0x00000003000085a7 */ /* 0x000ea400080010ff */
[----:B--2---:R-:W-:Y:S05]  /*8540*/  @!P0 BRA `(.L_x_155) ;  /* 0xfffffffc00f08947 */ /* 0x004fea000383ffff */
[----:B------:R-:W-:Y:S05]  /*8550*/  BRA `(.L_x_156) ;  /* 0xffffffa400bc7947 */ /* 0x000fea000383ffff */
.L_x_54:
[----:B---3--:R-:W-:-:S07]  /*8560*/  MOV R0, UR4 ;  /* 0x0000000400007c02 */ /* 0x008fce0008000f00 */
.L_x_157:
[----:B-1----:R1:W2:Y:S02]  /*8570*/  SYNCS.PHASECHK.TRANS64.TRYWAIT P0, [R0+URZ], R3 ;  /* 0x00000003000075a7 */ /* 0x0022a400080011ff */
[----:B--2---:R-:W-:Y:S05]  /*8580*/  @!P0 NANOSLEEP.SYNCS 0x989680 ;  /* 0x009896800000895d */ /* 0x004fea0003900000 */
[----:B------:R-:W2:Y:S02]  /*8590*/  @!P0 SYNCS.PHASECHK.TRANS64 P0, [R0+URZ], R3 ;  /* 0x00000003000085a7 */ /* 0x000ea400080010ff */
[----:B--2---:R-:W-:Y:S05]  /*85a0*/  @!P0 BRA `(.L_x_157) ;  /* 0xfffffffc00f08947 */ /* 0x004fea000383ffff */
[----:B------:R-:W-:Y:S05]  /*85b0*/  BRA `(.L_x_158) ;  /* 0xffffffa400c87947 */ /* 0x000fea000383ffff */
.L_x_55:
[----:B---3--:R-:W-:-:S07]  /*85c0*/  MOV R0, UR4 ;  /* 0x0000000400007c02 */ /* 0x008fce0008000f00 */
.L_x_159:
[----:B-1----:R1:W2:Y:S02]  /*85d0*/  SYNCS.PHASECHK.TRANS64.TRYWAIT P0, [R0+URZ], R3 ;  /* 0x00000003000075a7 */ /* 0x0022a400080011ff */
[----:B--2---:R-:W-:Y:S05]  /*85e0*/  @!P0 NANOSLEEP.SYNCS 0x989680 ;  /* 0x009896800000895d */ /* 0x004fea0003900000 */
[----:B------:R-:W2:Y:S02]  /*85f0*/  @!P0 SYNCS.PHASECHK.TRANS64 P0, [R0+URZ], R3 ;  /* 0x00000003000085a7 */ /* 0x000ea400080010ff */
[----:B--2---:R-:W-:Y:S05]  /*8600*/  @!P0 BRA `(.L_x_159) ;  /* 0xfffffffc00f08947 */ /* 0x004fea000383ffff */
[----:B------:R-:W-:Y:S05]  /*8610*/  BRA `(.L_x_160) ;  /* 0xffffffa400d47947 */ /* 0x000fea000383ffff */
.L_x_58:
[----:B-1----:R1:W2:Y:S02]  /*8620*/  SYNCS.PHASECHK.TRANS64.TRYWAIT P0, [R0+URZ+0x160], R5 ;  /* 0x00016005000075a7 */ /* 0x0022a400080011ff */
[----:B--2---:R-:W-:Y:S05]  /*8630*/  @!P0 NANOSLEEP.SYNCS 0x989680 ;  /* 0x009896800000895d */ /* 0x004fea0003900000 */
[----:B------:R-:W2:Y:S02]  /*8640*/  @!P0 SYNCS.PHASECHK.TRANS64 P0, [R0+URZ+0x160], R5 ;  /* 0x00016005000085a7 */ /* 0x000ea400080010ff */
[----:B--2---:R-:W-:Y:S05]  /*8650*/  @!P0 BRA `(.L_x_58) ;  /* 0xfffffffc00f08947 */ /* 0x004fea000383ffff */
[----:B------:R-:W-:Y:S05]  /*8660*/  BRA `(.L_x_161) ;  /* 0xffffffa800347947 */ /* 0x000fea000383ffff */
.L_x_59:
[----:B------:R-:W-:-:S07]  /*8670*/  MOV R0, UR5 ;  /* 0x0000000500007c02 */ /* 0x000fce0008000f00 */
.L_x_162:
[----:B-1----:R1:W2:Y:S02]  /*8680*/  SYNCS.PHASECHK.TRANS64.TRYWAIT P0, [R0+URZ+0x110], R7 ;  /* 0x00011007000075a7 */ /* 0x0022a400080011ff */
[----:B--2---:R-:W-:Y:S05]  /*8690*/  @!P0 NANOSLEEP.SYNCS 0x989680 ;  /* 0x009896800000895d */ /* 0x004fea0003900000 */
[----:B------:R-:W2:Y:S02]  /*86a0*/  @!P0 SYNCS.PHASECHK.TRANS64 P0, [R0+URZ+0x110], R7 ;  /* 0x00011007000085a7 */ /* 0x000ea400080010ff */
[----:B--2---:R-:W-:Y:S05]  /*86b0*/  @!P0 BRA `(.L_x_162) ;  /* 0xfffffffc00f08947 */ /* 0x004fea000383ffff */
[----:B------:R-:W-:Y:S05]  /*86c0*/  BRA `(.L_x_163) ;  /* 0xffffffa800447947 */ /* 0x000fea000383ffff */
.L_x_60:
[----:B-1----:R1:W2:Y:S02]  /*86d0*/  SYNCS.PHASECHK.TRANS64.TRYWAIT P1, [R0+URZ+0x100], R5 ;  /* 0x00010005000075a7 */ /* 0x0022a400080211ff */
[----:B--2---:R-:W-:Y:S05]  /*86e0*/  @!P1 NANOSLEEP.SYNCS 0x989680 ;  /* 0x009896800000995d */ /* 0x004fea0003900000 */
[----:B------:R-:W2:Y:S02]  /*86f0*/  @!P1 SYNCS.PHASECHK.TRANS64 P1, [R0+URZ+0x100], R5 ;  /* 0x00010005000095a7 */ /* 0x000ea400080210ff */
[----:B--2---:R-:W-:Y:S05]  /*8700*/  @!P1 BRA `(.L_x_60) ;  /* 0xfffffffc00f09947 */ /* 0x004fea000383ffff */
[----:B------:R-:W-:Y:S05]  /*8710*/  BRA `(.L_x_164) ;  /* 0xffffffa800747947 */ /* 0x000fea000383ffff */
.L_x_63:
[----:B------:R-:W-:-:S07]  /*8720*/  MOV R0, UR5 ;  /* 0x0000000500007c02 */ /* 0x000fce0008000f00 */
.L_x_165:
[----:B-1----:R1:W2:Y:S02]  /*8730*/  SYNCS.PHASECHK.TRANS64.TRYWAIT P0, [R0+URZ+0x110], R3 ;  /* 0x00011003000075a7 */ /* 0x0022a400080011ff */
[----:B--2---:R-:W-:Y:S05]  /*8740*/  @!P0 NANOSLEEP.SYNCS 0x989680 ;  /* 0x009896800000895d */ /* 0x004fea0003900000 */
[----:B------:R-:W2:Y:S02]  /*8750*/  @!P0 SYNCS.PHASECHK.TRANS64 P0, [R0+URZ+0x110], R3 ;  /* 0x00011003000085a7 */ /* 0x000ea400080010ff */
[----:B--2---:R-:W-:Y:S05]  /*8760*/  @!P0 BRA `(.L_x_165) ;  /* 0xfffffffc00f08947 */ /* 0x004fea000383ffff */
[----:B------:R-:W-:Y:S05]  /*8770*/  BRA `(.L_x_62) ;  /* 0xffffffa800c87947 */ /* 0x000fea000383ffff */
.L_x_72:
[----:B-1----:R-:W-:-:S04]  /*8780*/  MOV R4, UR6 ;  /* 0x0000000600047c02 */ /* 0x002fc80008000f00 */
[----:B------:R1:W2:Y:S03]  /*8790*/  SYNCS.PHASECHK.TRANS64.TRYWAIT P0, [R4+URZ+0x8], R5 ;  /* 0x00000805040075a7 */ /* 0x0002a600080011ff */
[----:B--2---:R-:W-:Y:S05]  /*87a0*/  @!P0 NANOSLEEP.SYNCS 0x989680 ;  /* 0x009896800000895d */ /* 0x004fea0003900000 */
[----:B------:R-:W2:Y:S02]  /*87b0*/  @!P0 SYNCS.PHASECHK.TRANS64 P0, [R4+URZ+0x8], R5 ;  /* 0x00000805040085a7 */ /* 0x000ea400080010ff */
[----:B--2---:R-:W-:Y:S05]  /*87c0*/  @!P0 BRA `(.L_x_72) ;  /* 0xfffffffc00ec8947 */ /* 0x004fea000383ffff */
[----:B------:R-:W-:Y:S05]  /*87d0*/  BRA `(.L_x_71) ;  /* 0xffffffac007c7947 */ /* 0x000fea000383ffff */
.L_x_74:
[----:B------:R-:W-:Y:S01]  /*87e0*/  BSSY B0, `(.L_x_166) ;  /* 0x0000006000007945 */ /* 0x000fe20003800000 */
[----:B------:R-:W-:-:S07]  /*87f0*/  MOV R15, 0xffffffff ;  /* 0xffffffff000f7802 */ /* 0x000fce0000000f00 */
[----:B-1---5:R-:W-:Y:S05]  /*8800*/  WARPSYNC.COLLECTIVE R15, `(.L_x_167) ;  /* 0x000000000f0c7348 */ /* 0x022fea0003c00000 */
[----:B------:R-:W-:Y:S02]  /*8810*/  ELECT P6, UR79, PT ;  /* 0x00000000004f782f */ /* 0x000fe400038c0000 */
[----:B------:R-:W-:Y:S01]  /*8820*/  MOV R14, UR79 ;  /* 0x0000004f000e7c02 */ /* 0x000fe20008000f00 */
[----:B-1---5:R-:W-:Y:S10]  /*8830*/  ENDCOLLECTIVE ;  /* 0x000000000000791b */ /* 0x022ff40003800000 */
.L_x_167:
[----:B------:R-:W-:Y:S05]  /*8840*/  BSYNC B0 ;  /* 0x0000000000007941 */ /* 0x000fea0003800000 */
.L_x_166:
[----:B------:R-:W-:Y:S05]  /*8850*/  BRA `(.L_x_168) ;  /* 0xffffffac00ac7947 */ /* 0x000fea000383ffff */
.L_x_76:
[----:B-1----:R-:W-:-:S04]  /*8860*/  MOV R2, UR6 ;  /* 0x0000000600027c02 */ /* 0x002fc80008000f00 */
[----:B------:R1:W2:Y:S03]  /*8870*/  SYNCS.PHASECHK.TRANS64.TRYWAIT P0, [R2+URZ+0x8], R3 ;  /* 0x00000803020075a7 */ /* 0x0002a600080011ff */
[----:B--2---:R-:W-:Y:S05]  /*8880*/  @!P0 NANOSLEEP.SYNCS 0x989680 ;  /* 0x009896800000895d */ /* 0x004fea0003900000 */
[----:B------:R-:W2:Y:S02]  /*8890*/  @!P0 SYNCS.PHASECHK.TRANS64 P0, [R2+URZ+0x8], R3 ;  /* 0x00000803020085a7 */ /* 0x000ea400080010ff */
[----:B--2---:R-:W-:Y:S05]  /*88a0*/  @!P0 BRA `(.L_x_76) ;  /* 0xfffffffc00ec8947 */ /* 0x004fea000383ffff */
[----:B------:R-:W-:Y:S05]  /*88b0*/  BRA `(.L_x_75) ;  /* 0xffffffac00b07947 */ /* 0x000fea000383ffff */
.L_x_77:
[----:B-1----:R1:W2:Y:S02]  /*88c0*/  SYNCS.PHASECHK.TRANS64.TRYWAIT P0, [R0+URZ+0x100], R5 ;  /* 0x00010005000075a7 */ /* 0x0022a400080011ff */
[----:B--2---:R-:W-:Y:S05]  /*88d0*/  @!P0 NANOSLEEP.SYNCS 0x989680 ;  /* 0x009896800000895d */ /* 0x004fea0003900000 */
[----:B------:R-:W2:Y:S02]  /*88e0*/  @!P0 SYNCS.PHASECHK.TRANS64 P0, [R0+URZ+0x100], R5 ;  /* 0x00010005000085a7 */ /* 0x000ea400080010ff */
[----:B--2---:R-:W-:Y:S05]  /*88f0*/  @!P0 BRA `(.L_x_77) ;  /* 0xfffffffc00f08947 */ /* 0x004fea000383ffff */
[----:B------:R-:W-:Y:S05]  /*8900*/  BRA `(.L_x_169) ;  /* 0xffffffb0009c7947 */ /* 0x000fea000383ffff */
.L_x_79:
[----:B------:R-:W-:-:S07]  /*8910*/  MOV R0, UR9 ;  /* 0x0000000900007c02 */ /* 0x000fce0008000f00 */
.L_x_170:
[----:B-1----:R1:W2:Y:S02]  /*8920*/  SYNCS.PHASECHK.TRANS64.TRYWAIT P0, [R0+URZ+0x140], R5 ;  /* 0x00014005000075a7 */ /* 0x0022a400080011ff */
[----:B--2---:R-:W-:Y:S05]  /*8930*/  @!P0 NANOSLEEP.SYNCS 0x989680 ;  /* 0x009896800000895d */ /* 0x004fea0003900000 */
[----:B------:R-:W2:Y:S02]  /*8940*/  @!P0 SYNCS.PHASECHK.TRANS64 P0, [R0+URZ+0x140], R5 ;  /* 0x00014005000085a7 */ /* 0x000ea400080010ff */
[----:B--2---:R-:W-:Y:S05]  /*8950*/  @!P0 BRA `(.L_x_170) ;  /* 0xfffffffc00f08947 */ /* 0x004fea000383ffff */
[----:B------:R-:W-:Y:S05]  /*8960*/  BRA `(.L_x_171) ;  /* 0xffffffb000e87947 */ /* 0x000fea000383ffff */
.L_x_82:
[----:B------:R-:W-:Y:S07]  /*8970*/  MOV R0, UR8 ;  /* 0x0000000800007c02 */ /* 0x000fee0008000f00 */
.L_x_172:
[----:B-1----:R1:W2:Y:S02]  /*8980*/  SYNCS.PHASECHK.TRANS64.TRYWAIT P0, [R0+URZ], R5 ;  /* 0x00000005000075a7 */ /* 0x0022a400080011ff */
[----:B--2---:R-:W-:Y:S05]  /*8990*/  @!P0 NANOSLEEP.SYNCS 0x989680 ;  /* 0x009896800000895d */ /* 0x004fea0003900000 */
[----:B------:R-:W2:Y:S02]  /*89a0*/  @!P0 SYNCS.PHASECHK.TRANS64 P0, [R0+URZ], R5 ;  /* 0x00000005000085a7 */ /* 0x000ea400080010ff */
[----:B--2---:R-:W-:Y:S05]  /*89b0*/  @!P0 BRA `(.L_x_172) ;  /* 0xfffffffc00f08947 */ /* 0x004fea000383ffff */
[----:B------:R-:W-:Y:S05]  /*89c0*/  BRA `(.L_x_81) ;  /* 0xffffffb000fc7947 */ /* 0x000fea000383ffff */
.L_x_86:
[----:B-1----:R-:W-:-:S07]  /*89d0*/  MOV R0, UR8 ;  /* 0x0000000800007c02 */ /* 0x002fce0008000f00 */
.L_x_173:
[----:B-1----:R1:W2:Y:S02]  /*89e0*/  SYNCS.PHASECHK.TRANS64.TRYWAIT P0, [R0+URZ], R3 ;  /* 0x00000003000075a7 */ /* 0x0022a400080011ff */
[----:B--2---:R-:W-:Y:S05]  /*89f0*/  @!P0 NANOSLEEP.SYNCS 0x989680 ;  /* 0x009896800000895d */ /* 0x004fea0003900000 */
[----:B------:R-:W2:Y:S02]  /*8a00*/  @!P0 SYNCS.PHASECHK.TRANS64 P0, [R0+URZ], R3 ;  /* 0x00000003000085a7 */ /* 0x000ea400080010ff */
[----:B--2---:R-:W-:Y:S05]  /*8a10*/  @!P0 BRA `(.L_x_173) ;  /* 0xfffffffc00f08947 */ /* 0x004fea000383ffff */
[----:B------:R-:W-:Y:S05]  /*8a20*/  BRA `(.L_x_174) ;  /* 0xffffffb400f07947 */ /* 0x000fea000383ffff */
.L_x_87:
[----:B------:R-:W-:-:S07]  /*8a30*/  MOV R0, UR8 ;  /* 0x0000000800007c02 */ /* 0x000fce0008000f00 */
.L_x_175:
[----:B-1----:R1:W2:Y:S02]  /*8a40*/  SYNCS.PHASECHK.TRANS64.TRYWAIT P0, [R0+URZ], R3 ;  /* 0x00000003000075a7 */ /* 0x0022a400080011ff */
[----:B--2---:R-:W-:Y:S05]  /*8a50*/  @!P0 NANOSLEEP.SYNCS 0x989680 ;  /* 0x009896800000895d */ /* 0x004fea0003900000 */
[----:B------:R-:W2:Y:S02]  /*8a60*/  @!P0 SYNCS.PHASECHK.TRANS64 P0, [R0+URZ], R3 ;  /* 0x00000003000085a7 */ /* 0x000ea400080010ff */
[----:B--2---:R-:W-:Y:S05]  /*8a70*/  @!P0 BRA `(.L_x_175) ;  /* 0xfffffffc00f08947 */ /* 0x004fea000383ffff */
[----:B------:R-:W-:Y:S05]  /*8a80*/  BRA `(.L_x_176) ;  /* 0xffffffb400fc7947 */ /* 0x000fea000383ffff */
.L_x_88:
[----:B------:R-:W-:-:S07]  /*8a90*/  MOV R0, UR8 ;  /* 0x0000000800007c02 */ /* 0x000fce0008000f00 */
.L_x_177:
[----:B-1----:R1:W2:Y:S02]  /*8aa0*/  SYNCS.PHASECHK.TRANS64.TRYWAIT P0, [R0+URZ], R3 ;  /* 0x00000003000075a7 */ /* 0x0022a400080011ff */
[----:B--2---:R-:W-:Y:S05]  /*8ab0*/  @!P0 NANOSLEEP.SYNCS 0x989680 ;  /* 0x009896800000895d */ /* 0x004fea0003900000 */
[----:B------:R-:W2:Y:S02]  /*8ac0*/  @!P0 SYNCS.PHASECHK.TRANS64 P0, [R0+URZ], R3 ;  /* 0x00000003000085a7 */ /* 0x000ea400080010ff */
[----:B--2---:R-:W-:Y:S05]  /*8ad0*/  @!P0 BRA `(.L_x_177) ;  /* 0xfffffffc00f08947 */ /* 0x004fea000383ffff */
[----:B------:R-:W-:Y:S05]  /*8ae0*/  BRA `(.L_x_178) ;  /* 0xffffffb800087947 */ /* 0x000fea000383ffff */
.L_x_91:
[----:B------:R-:W-:-:S07]  /*8af0*/  MOV R0, UR7 ;  /* 0x0000000700007c02 */ /* 0x000fce0008000f00 */
.L_x_179:
[----:B-1----:R1:W2:Y:S02]  /*8b00*/  SYNCS.PHASECHK.TRANS64.TRYWAIT P1, [R0+URZ+0x180], R3 ;  /* 0x00018003000075a7 */ /* 0x0022a400080211ff */
[----:B--2---:R-:W-:Y:S05]  /*8b10*/  @!P1 NANOSLEEP.SYNCS 0x989680 ;  /* 0x009896800000995d */ /* 0x004fea0003900000 */
[----:B------:R-:W2:Y:S02]  /*8b20*/  @!P1 SYNCS.PHASECHK.TRANS64 P1, [R0+URZ+0x180], R3 ;  /* 0x00018003000095a7 */ /* 0x000ea400080210ff */
[----:B--2---:R-:W-:Y:S05]  /*8b30*/  @!P1 BRA `(.L_x_179) ;  /* 0xfffffffc00f09947 */ /* 0x004fea000383ffff */
[----:B------:R-:W-:Y:S05]  /*8b40*/  BRA `(.L_x_180) ;  /* 0xffffffb800547947 */ /* 0x000fea000383ffff */
.L_x_96:
[----:B--2---:R2:W4:Y:S02]  /*8b50*/  SYNCS.PHASECHK.TRANS64.TRYWAIT P0, [R0+URZ+0x100], R3 ;  /* 0x00010003000075a7 */ /* 0x00452400080011ff */
[----:B----4-:R-:W-:Y:S05]  /*8b60*/  @!P0 NANOSLEEP.SYNCS 0x989680 ;  /* 0x009896800000895d */ /* 0x010fea0003900000 */
[----:B------:R-:W4:Y:S02]  /*8b70*/  @!P0 SYNCS.PHASECHK.TRANS64 P0, [R0+URZ+0x100], R3 ;  /* 0x00010003000085a7 */ /* 0x000f2400080010ff */
[----:B----4-:R-:W-:Y:S05]  /*8b80*/  @!P0 BRA `(.L_x_96) ;  /* 0xfffffffc00f08947 */ /* 0x010fea000383ffff */
[----:B------:R-:W-:Y:S05]  /*8b90*/  BRA `(.L_x_181) ;  /* 0xffffffbc00607947 */ /* 0x000fea000383ffff */
.L_x_99:
[----:B------:R-:W-:Y:S07]  /*8ba0*/  MOV R0, UR7 ;  /* 0x0000000700007c02 */ /* 0x000fee0008000f00 */
.L_x_182:
[----:B--2---:R2:W4:Y:S02]  /*8bb0*/  SYNCS.PHASECHK.TRANS64.TRYWAIT P0, [R0+URZ+0xf8], R3 ;  /* 0x0000f803000075a7 */ /* 0x00452400080011ff */
[----:B----4-:R-:W-:Y:S05]  /*8bc0*/  @!P0 NANOSLEEP.SYNCS 0x989680 ;  /* 0x009896800000895d */ /* 0x010fea0003900000 */
[----:B------:R-:W4:Y:S02]  /*8bd0*/  @!P0 SYNCS.PHASECHK.TRANS64 P0, [R0+URZ+0xf8], R3 ;  /* 0x0000f803000085a7 */ /* 0x000f2400080010ff */
[----:B----4-:R-:W-:Y:S05]  /*8be0*/  @!P0 BRA `(.L_x_182) ;  /* 0xfffffffc00f08947 */ /* 0x010fea000383ffff */
[----:B------:R-:W-:Y:S05]  /*8bf0*/  BRA `(.L_x_98) ;  /* 0xffffffc000407947 */ /* 0x000fea000383ffff */
.L_x_102:
[----:B--2---:R-:W-:Y:S07]  /*8c00*/  MOV R3, UR7 ;  /* 0x0000000700037c02 */ /* 0x004fee0008000f00 */
.L_x_183:
[----:B-1----:R1:W2:Y:S02]  /*8c10*/  SYNCS.PHASECHK.TRANS64.TRYWAIT P0, [R3+URZ+0xe0], R12 ;  /* 0x0000e00c030075a7 */ /* 0x0022a400080011ff */
[----:B--2---:R-:W-:Y:S05]  /*8c20*/  @!P0 NANOSLEEP.SYNCS 0x989680 ;  /* 0x009896800000895d */ /* 0x004fea0003900000 */
[----:B------:R-:W2:Y:S02]  /*8c30*/  @!P0 SYNCS.PHASECHK.TRANS64 P0, [R3+URZ+0xe0], R12 ;  /* 0x0000e00c030085a7 */ /* 0x000ea400080010ff */
[----:B--2---:R-:W-:Y:S05]  /*8c40*/  @!P0 BRA `(.L_x_183) ;  /* 0xfffffffc00f08947 */ /* 0x004fea000383ffff */
[----:B------:R-:W-:Y:S05]  /*8c50*/  BRA `(.L_x_184) ;  /* 0xffffffc000b87947 */ /* 0x000fea000383ffff */
.L_x_103:
[----:B------:R-:W-:Y:S07]  /*8c60*/  MOV R3, UR7 ;  /* 0x0000000700037c02 */ /* 0x000fee0008000f00 */
.L_x_185:
[----:B-1----:R1:W2:Y:S02]  /*8c70*/  SYNCS.PHASECHK.TRANS64.TRYWAIT P0, [R3+URZ+0xe8], R12 ;  /* 0x0000e80c030075a7 */ /* 0x0022a400080011ff */
[----:B--2---:R-:W-:Y:S05]  /*8c80*/  @!P0 NANOSLEEP.SYNCS 0x989680 ;  /* 0x009896800000895d */ /* 0x004fea0003900000 */
[----:B------:R-:W2:Y:S02]  /*8c90*/  @!P0 SYNCS.PHASECHK.TRANS64 P0, [R3+URZ+0xe8], R12 ;  /* 0x0000e80c030085a7 */ /* 0x000ea400080010ff */
[----:B--2---:R-:W-:Y:S05]  /*8ca0*/  @!P0 BRA `(.L_x_185) ;  /* 0xfffffffc00f08947 */ /* 0x004fea000383ffff */
[----:B------:R-:W-:Y:S05]  /*8cb0*/  BRA `(.L_x_186) ;  /* 0xffffffc400507947 */ /* 0x000fea000383ffff */
.L_x_105:
[----:B------:R-:W-:-:S07]  /*8cc0*/  MOV R0, UR7 ;  /* 0x0000000700007c02 */ /* 0x000fce0008000f00 */
.L_x_187:
[----:B-1----:R1:W4:Y:S02]  /*8cd0*/  SYNCS.PHASECHK.TRANS64.TRYWAIT P0, [R0+URZ+0xe0], R3 ;  /* 0x0000e003000075a7 */ /* 0x00232400080011ff */
[----:B----4-:R-:W-:Y:S05]  /*8ce0*/  @!P0 NANOSLEEP.SYNCS 0x989680 ;  /* 0x009896800000895d */ /* 0x010fea0003900000 */
[----:B------:R-:W4:Y:S02]  /*8cf0*/  @!P0 SYNCS.PHASECHK.TRANS64 P0, [R0+URZ+0xe0], R3 ;  /* 0x0000e003000085a7 */ /* 0x000f2400080010ff */
[----:B----4-:R-:W-:Y:S05]  /*8d00*/  @!P0 BRA `(.L_x_187) ;  /* 0xfffffffc00f08947 */ /* 0x010fea000383ffff */
[----:B------:R-:W-:Y:S05]  /*8d10*/  BRA `(.L_x_188) ;  /* 0xffffffc400d87947 */ /* 0x000fea000383ffff */
.L_x_107:
[----:B--2---:R2:W3:Y:S02]  /*8d20*/  SYNCS.PHASECHK.TRANS64.TRYWAIT P0, [R0+URZ+0x100], R3 ;  /* 0x00010003000075a7 */ /* 0x0044e400080011ff */
[----:B---3--:R-:W-:Y:S05]  /*8d30*/  @!P0 NANOSLEEP.SYNCS 0x989680 ;  /* 0x009896800000895d */ /* 0x008fea0003900000 */
[----:B------:R-:W3:Y:S02]  /*8d40*/  @!P0 SYNCS.PHASECHK.TRANS64 P0, [R0+URZ+0x100], R3 ;  /* 0x00010003000085a7 */ /* 0x000ee400080010ff */
[----:B---3--:R-:W-:Y:S05]  /*8d50*/  @!P0 BRA `(.L_x_107) ;  /* 0xfffffffc00f08947 */ /* 0x008fea000383ffff */
[----:B------:R-:W-:Y:S05]  /*8d60*/  BRA `(.L_x_189) ;  /* 0xffffffc800a07947 */ /* 0x000fea000383ffff */
.L_x_118:
[----:B-1----:R1:W3:Y:S02]  /*8d70*/  SYNCS.PHASECHK.TRANS64.TRYWAIT P1, [R3+URZ+0xd0], R0 ;  /* 0x0000d000030075a7 */ /* 0x0022e400080211ff */
[----:B---3--:R-:W-:Y:S05]  /*8d80*/  @!P1 NANOSLEEP.SYNCS 0x989680 ;  /* 0x009896800000995d */ /* 0x008fea0003900000 */
[----:B------:R-:W3:Y:S02]  /*8d90*/  @!P1 SYNCS.PHASECHK.TRANS64 P1, [R3+URZ+0xd0], R0 ;  /* 0x0000d000030095a7 */ /* 0x000ee400080210ff */
[----:B---3--:R-:W-:Y:S05]  /*8da0*/  @!P1 BRA `(.L_x_118) ;  /* 0xfffffffc00f09947 */ /* 0x008fea000383ffff */
[----:B------:R-:W-:Y:S05]  /*8db0*/  BRA `(.L_x_117) ;  /* 0xffffffd400b47947 */ /* 0x000fea000383ffff */
.L_x_120:
[----:B----4-:R4:W1:Y:S02]  /*8dc0*/  SYNCS.PHASECHK.TRANS64.TRYWAIT P0, [R111+URZ+0x120], R4 ;  /* 0x000120046f0075a7 */ /* 0x01086400080011ff */
[----:B-1----:R-:W-:Y:S05]  /*8dd0*/  @!P0 NANOSLEEP.SYNCS 0x989680 ;  /* 0x009896800000895d */ /* 0x002fea0003900000 */
[----:B------:R-:W1:Y:S02]  /*8de0*/  @!P0 SYNCS.PHASECHK.TRANS64 P0, [R111+URZ+0x120], R4 ;  /* 0x000120046f0085a7 */ /* 0x000e6400080010ff */
[----:B-1----:R-:W-:Y:S05]  /*8df0*/  @!P0 BRA `(.L_x_120) ;  /* 0xfffffffc00f08947 */ /* 0x002fea000383ffff */
[----:B------:R-:W-:Y:S05]  /*8e00*/  BRA `(.L_x_119) ;  /* 0xffffffd800087947 */ /* 0x000fea000383ffff */
.L_x_128:
[----:B--2---:R2:W3:Y:S02]  /*8e10*/  SYNCS.PHASECHK.TRANS64.TRYWAIT P0, [R125+URZ+0xd0], R2 ;  /* 0x0000d0027d0075a7 */ /* 0x0044e400080011ff */
[----:B---3--:R-:W-:Y:S05]  /*8e20*/  @!P0 NANOSLEEP.SYNCS 0x989680 ;  /* 0x009896800000895d */ /* 0x008fea0003900000 */
[----:B------:R-:W3:Y:S02]  /*8e30*/  @!P0 SYNCS.PHASECHK.TRANS64 P0, [R125+URZ+0xd0], R2 ;  /* 0x0000d0027d0085a7 */ /* 0x000ee400080010ff */
[----:B---3--:R-:W-:Y:S05]  /*8e40*/  @!P0 BRA `(.L_x_128) ;  /* 0xfffffffc00f08947 */ /* 0x008fea000383ffff */
[----:B------:R-:W-:Y:S05]  /*8e50*/  BRA `(.L_x_127) ;  /* 0xffffffe4000c7947 */ /* 0x000fea000383ffff */
        .weak           $__internal_0_$__cuda_sm10x_tcgen05_guardrail_trap_col_being_dealloced_not_returned_by_alloc
        .type           $__internal_0_$__cuda_sm10x_tcgen05_guardrail_trap_col_being_dealloced_not_returned_by_alloc,@function
        .size           $__internal_0_$__cuda_sm10x_tcgen05_guardrail_trap_col_being_dealloced_not_returned_by_alloc,($__internal_1_$__cuda_sm10x_tcgen05_guardrail_trap_phase_invalid_during_alloc - $__internal_0_$__cuda_sm10x_tcgen05_guardrail_trap_col_being_dealloced_not_returned_by_alloc)
$__internal_0_$__cuda_sm10x_tcgen05_guardrail_trap_col_being_dealloced_not_returned_by_alloc:
[----:B------:R-:W-:Y:S05]  /*8e60*/  BPT.TRAP 0x1 ;  /* 0x000000040000795c */ /* 0x000fea0000300000 */
[----:B------:R-:W-:-:S04]  /*8e70*/  HFMA2 R3, -RZ, RZ, 0, 0 ;  /* 0x00000000ff037431 */ /* 0x000fc800000001ff */
[----:B------:R-:W-:Y:S05]  /*8e80*/  RET.REL.NODEC R2 `(_ZN7cutlass13device_kernelINS_4gemm6kernel13GemmUniversalIN4cute5tupleIJiiiiEEENS1_10collective13CollectiveMmaINS1_35MainloopSm100TmaUmmaWarpSpecializedILi13ELi2ELi4ENS5_IJNS4_1CILi2EEENSA_ILi1EEESC_EEEEENS5_IJNSA_ILi128EEESF_SF_EEENS_12float_e5m2_tENS5_IJlSC_lEEESH_SI_NS4_8TiledMMAINS4_8MMA_AtomIJNS4_10MMA_TraitsINS4_25SM100_MMA_F8F6F4_2x1SM_SSEJSH_SH_fSF_SF_NS4_17integral_constantINS4_4UMMA5MajorELSP_0EEESQ_NSN_INSO_7ScaleInELSR_0EEESS_EEEEEENS4_6LayoutINS5_IJSC_SC_SC_EEENS5_IJNSA_ILi0EEESX_SX_EEEEENS5_IJNS4_10UnderscoreES10_S10_EEEEENS4_18SM100_TMA_2SM_LOADENS4_14ComposedLayoutINS4_7SwizzleILi3ELi4ELi3EEENS4_18smem_ptr_flag_bitsILi8EEENSV_INS5_IJNSA_ILi8EEESF_EEENS5_IJSF_SC_EEEEEEEvNS4_8identityES13_S1D_vS1E_EENS_8epilogue10collective18CollectiveEpilogueINS1G_23Sm100TmaWarpSpecializedILi2ELi2ELi32ELb0ELb0EEEJNS5_IJNSA_ILi64EEESF_SF_EEENS5_IJNSV_IS1L_SC_EENSV_INS5_IJNSA_ILi32EEESB_EEENS5_IJSC_S1L_EEEEEEEESH_SI_SH_SI_NS1G_6fusion15FusionCallbacksIS1K_NS1T_17LinearCombinationISH_fSH_fLNS_15FloatRoundStyleE2EEES1M_S1S_JEEENS4_5SM1004TMEM4LOAD26SM100_TMEM_LOAD_32dp32b32xENS4_13SM90_TMA_LOADENS14_INS15_ILi1ELi4ELi3EEES18_NSV_INS5_IJS19_S1O_EEENS5_IJS1O_SC_EEEEEEENS4_39AutoVectorizingCopyWithAssumedAlignmentILi128EEENS4_14SM90_TMA_STOREES28_S2A_S2A_EEEvvEEEEvNT_6ParamsE) ;  /* 0xffffff70025c7950 */ /* 0x000fea0003c3ffff */
        .weak           $__internal_1_$__cuda_sm10x_tcgen05_guardrail_trap_phase_invalid_during_alloc
        .type           $__internal_1_$__cuda_sm10x_tcgen05_guardrail_trap_phase_invalid_during_alloc,@function
        .size           $__internal_1_$__cuda_sm10x_tcgen05_guardrail_trap_phase_invalid_during_alloc,($__internal_2_$__cuda_sm10x_tcgen05_guardrail_trap_unallocated_columns_being_dealloced - $__internal_1_$__cuda_sm10x_tcgen05_guardrail_trap_phase_invalid_during_alloc)
$__internal_1_$__cuda_sm10x_tcgen05_guardrail_trap_phase_invalid_during_alloc:
[----:B------:R-:W-:Y:S05]  /*8e90*/  BPT.TRAP 0x1 ;  /* 0x000000040000795c */ /* 0x000fea0000300000 */
[----:B------:R-:W-:-:S04]  /*8ea0*/  MOV R3, 0x0 ;  /* 0x0000000000037802 */ /* 0x000fc80000000f00 */
[----:B------:R-:W-:Y:S05]  /*8eb0*/  RET.REL.NODEC R2 `(_ZN7cutlass13device_kernelINS_4gemm6kernel13GemmUniversalIN4cute5tupleIJiiiiEEENS1_10collective13CollectiveMmaINS1_35MainloopSm100TmaUmmaWarpSpecializedILi13ELi2ELi4ENS5_IJNS4_1CILi2EEENSA_ILi1EEESC_EEEEENS5_IJNSA_ILi128EEESF_SF_EEENS_12float_e5m2_tENS5_IJlSC_lEEESH_SI_NS4_8TiledMMAINS4_8MMA_AtomIJNS4_10MMA_TraitsINS4_25SM100_MMA_F8F6F4_2x1SM_SSEJSH_SH_fSF_SF_NS4_17integral_constantINS4_4UMMA5MajorELSP_0EEESQ_NSN_INSO_7ScaleInELSR_0EEESS_EEEEEENS4_6LayoutINS5_IJSC_SC_SC_EEENS5_IJNSA_ILi0EEESX_SX_EEEEENS5_IJNS4_10UnderscoreES10_S10_EEEEENS4_18SM100_TMA_2SM_LOADENS4_14ComposedLayoutINS4_7SwizzleILi3ELi4ELi3EEENS4_18smem_ptr_flag_bitsILi8EEENSV_INS5_IJNSA_ILi8EEESF_EEENS5_IJSF_SC_EEEEEEEvNS4_8identityES13_S1D_vS1E_EENS_8epilogue10collective18CollectiveEpilogueINS1G_23Sm100TmaWarpSpecializedILi2ELi2ELi32ELb0ELb0EEEJNS5_IJNSA_ILi64EEESF_SF_EEENS5_IJNSV_IS1L_SC_EENSV_INS5_IJNSA_ILi32EEESB_EEENS5_IJSC_S1L_EEEEEEEESH_SI_SH_SI_NS1G_6fusion15FusionCallbacksIS1K_NS1T_17LinearCombinationISH_fSH_fLNS_15FloatRoundStyleE2EEES1M_S1S_JEEENS4_5SM1004TMEM4LOAD26SM100_TMEM_LOAD_32dp32b32xENS4_13SM90_TMA_LOADENS14_INS15_ILi1ELi4ELi3EEES18_NSV_INS5_IJS19_S1O_EEENS5_IJS1O_SC_EEEEEEENS4_39AutoVectorizingCopyWithAssumedAlignmentILi128EEENS4_14SM90_TMA_STOREES28_S2A_S2A_EEEvvEEEEvNT_6ParamsE) ;  /* 0xffffff7002507950 */ /* 0x000fea0003c3ffff */
        .weak           $__internal_2_$__cuda_sm10x_tcgen05_guardrail_trap_unallocated_columns_being_dealloced
        .type           $__internal_2_$__cuda_sm10x_tcgen05_guardrail_trap_unallocated_columns_being_dealloced,@function
        .size           $__internal_2_$__cuda_sm10x_tcgen05_guardrail_trap_unallocated_columns_being_dealloced,(.L_x_191 - $__internal_2_$__cuda_sm10x_tcgen05_guardrail_trap_unallocated_columns_being_dealloced)
$__internal_2_$__cuda_sm10x_tcgen05_guardrail_trap_unallocated_columns_being_dealloced:
[----:B------:R-:W-:Y:S05]  /*8ec0*/  BPT.TRAP 0x1 ;  /* 0x000000040000795c */ /* 0x000fea0000300000 */
[----:B------:R-:W-:-:S04]  /*8ed0*/  HFMA2 R3, -RZ, RZ, 0, 0 ;  /* 0x00000000ff037431 */ /* 0x000fc800000001ff */
[----:B------:R-:W-:Y:S05]  /*8ee0*/  RET.REL.NODEC R2 `(_ZN7cutlass13device_kernelINS_4gemm6kernel13GemmUniversalIN4cute5tupleIJiiiiEEENS1_10collective13CollectiveMmaINS1_35MainloopSm100TmaUmmaWarpSpecializedILi13ELi2ELi4ENS5_IJNS4_1CILi2EEENSA_ILi1EEESC_EEEEENS5_IJNSA_ILi128EEESF_SF_EEENS_12float_e5m2_tENS5_IJlSC_lEEESH_SI_NS4_8TiledMMAINS4_8MMA_AtomIJNS4_10MMA_TraitsINS4_25SM100_MMA_F8F6F4_2x1SM_SSEJSH_SH_fSF_SF_NS4_17integral_constantINS4_4UMMA5MajorELSP_0EEESQ_NSN_INSO_7ScaleInELSR_0EEESS_EEEEEENS4_6LayoutINS5_IJSC_SC_SC_EEENS5_IJNSA_ILi0EEESX_SX_EEEEENS5_IJNS4_10UnderscoreES10_S10_EEEEENS4_18SM100_TMA_2SM_LOADENS4_14ComposedLayoutINS4_7SwizzleILi3ELi4ELi3EEENS4_18smem_ptr_flag_bitsILi8EEENSV_INS5_IJNSA_ILi8EEESF_EEENS5_IJSF_SC_EEEEEEEvNS4_8identityES13_S1D_vS1E_EENS_8epilogue10collective18CollectiveEpilogueINS1G_23Sm100TmaWarpSpecializedILi2ELi2ELi32ELb0ELb0EEEJNS5_IJNSA_ILi64EEESF_SF_EEENS5_IJNSV_IS1L_SC_EENSV_INS5_IJNSA_ILi32EEESB_EEENS5_IJSC_S1L_EEEEEEEESH_SI_SH_SI_NS1G_6fusion15FusionCallbacksIS1K_NS1T_17LinearCombinationISH_fSH_fLNS_15FloatRoundStyleE2EEES1M_S1S_JEEENS4_5SM1004TMEM4LOAD26SM100_TMEM_LOAD_32dp32b32xENS4_13SM90_TMA_LOADENS14_INS15_ILi1ELi4ELi3EEES18_NSV_INS5_IJS19_S1O_EEENS5_IJS1O_SC_EEEEEEENS4_39AutoVectorizingCopyWithAssumedAlignmentILi128EEENS4_14SM90_TMA_STOREES28_S2A_S2A_EEEvvEEEEvNT_6ParamsE) ;  /* 0xffffff7002447950 */ /* 0x000fea0003c3ffff */
.L_x_190:
[----:B------:R-:W-:-:S00]  /*8ef0*/  BRA `(.L_x_190) ;  /* 0xfffffffc00fc7947 */ /* 0x000fc0000383ffff */
[----:B------:R-:W-:-:S00]  /*8f00*/  NOP ;  /* 0x0000000000007918 */ /* 0x000fc00000000000 */
[----:B------:R-:W-:-:S00]  /*8f10*/  NOP ;  /* 0x0000000000007918 */ /* 0x000fc00000000000 */
[----:B------:R-:W-:-:S00]  /*8f20*/  NOP ;  /* 0x0000000000007918 */ /* 0x000fc00000000000 */
[----:B------:R-:W-:-:S00]  /*8f30*/  NOP ;  /* 0x0000000000007918 */ /* 0x000fc00000000000 */
[----:B------:R-:W-:-:S00]  /*8f40*/  NOP ;  /* 0x0000000000007918 */ /* 0x000fc00000000000 */
[----:B------:R-:W-:-:S00]  /*8f50*/  NOP ;  /* 0x0000000000007918 */ /* 0x000fc00000000000 */
[----:B------:R-:W-:-:S00]  /*8f60*/  NOP ;  /* 0x0000000000007918 */ /* 0x000fc00000000000 */
[----:B------:R-:W-:-:S00]  /*8f70*/  NOP ;  /* 0x0000000000007918 */ /* 0x000fc00000000000 */
.L_x_191:


//--------------------- .nv.global.init           --------------------------
	.section	.nv.global.init,"aw",@progbits
.nv.global.init:
	.type		$str$27,@object
	.size		$str$27,($str$28 - $str$27)
$str$27:
        /*0000*/ 	.byte	0x28, 0x61, 0x64, 0x64, 0x72, 0x65, 0x73, 0x73, 0x20, 0x26, 0x20, 0x6d, 0x61, 0x73, 0x6b, 0x29
        /*0010*/ 	.byte	0x20, 0x3d, 0x3d, 0x20, 0x30, 0x00
	.type		$str$28,@object
	.size		$str$28,($str$26 - $str$28)
$str$28:
        /*0016*/ 	.byte	0x2f, 0x74, 0x6d, 0x70, 0x2f, 0x63, 0x75, 0x74, 0x6c, 0x61, 0x73, 0x73, 0x5f, 0x73, 0x77, 0x65
        /*0026*/ 	.byte	0x65, 0x70, 0x5f, 0x73, 0x72, 0x63, 0x2f, 0x69, 0x6e, 0x63, 0x6c, 0x75, 0x64, 0x65, 0x2f, 0x63
        /*0036*/ 	.byte	0x75, 0x74, 0x65, 0x2f, 0x70, 0x6f, 0x69, 0x6e, 0x74, 0x65, 0x72, 0x5f, 0x66, 0x6c, 0x61, 0x67
        /*0046*/ 	.byte	0x67, 0x65, 0x64, 0x2e, 0x68, 0x70, 0x70, 0x00
	.type		$str$26,@object
	.size		$str$26,($str$25 - $str$26)
$str$26:
        /*004e*/ 	.byte	0x2f, 0x74, 0x6d, 0x70, 0x2f, 0x63, 0x75, 0x74, 0x6c, 0x61, 0x73, 0x73, 0x5f, 0x73, 0x77, 0x65
        /*005e*/ 	.byte	0x65, 0x70, 0x5f, 0x73, 0x72, 0x63, 0x2f, 0x69, 0x6e, 0x63, 0x6c, 0x75, 0x64, 0x65, 0x2f, 0x63
        /*006e*/ 	.byte	0x75, 0x74, 0x65, 0x2f, 0x61, 0x74, 0x6f, 0x6d, 0x2f, 0x63, 0x6f, 0x70, 0x79, 0x5f, 0x74, 0x72
        /*007e*/ 	.byte	0x61, 0x69, 0x74, 0x73, 0x5f, 0x73, 0x6d, 0x31, 0x30, 0x30, 0x2e, 0x68, 0x70, 0x70, 0x00
	.type		$str$25,@object
	.size		$str$25,(__unnamed_1 - $str$25)
$str$25:
        /*008d*/ 	.byte	0x28, 0x28, 0x75, 0x69, 0x6e, 0x74, 0x33, 0x32, 0x5f, 0x74, 0x28, 0x74, 0x68, 0x72, 0x65, 0x61
        /*009d*/ 	.byte	0x64, 0x49, 0x64, 0x78, 0x2e, 0x78, 0x29, 0x20, 0x2f, 0x20, 0x33, 0x32, 0x29, 0x20, 0x25, 0x20
        /*00ad*/ 	.byte	0x34, 0x29, 0x20, 0x3d, 0x3d, 0x20, 0x28, 0x28, 0x28, 0x74, 0x6d, 0x65, 0x6d, 0x5f, 0x61, 0x64
        /*00bd*/ 	.byte	0x64, 0x72, 0x20, 0x3e, 0x3e, 0x20, 0x31, 0x36, 0x29, 0x20, 0x2f, 0x20, 0x33, 0x32, 0x29, 0x20
        /*00cd*/ 	.byte	0x25, 0x20, 0x34, 0x29, 0x00
	.type		__unnamed_1,@object
	.size		__unnamed_1,(__unnamed_2 - __unnamed_1)
__unnamed_1:
        /*00d2*/ 	.byte	0x61, 0x75, 0x74, 0x6f, 0x20, 0x63, 0x75, 0x74, 0x65, 0x3a, 0x3a, 0x61, 0x73, 0x5f, 0x70, 0x6f
        /* <DEDUP_REMOVED lines=24> */
        /*0262*/ 	.byte	0x3a, 0x3a, 0x43, 0x3c, 0x34, 0x30, 0x39, 0x36, 0x3e, 0x3e, 0x3e, 0x3e, 0x5d, 0x00
	.type		__unnamed_2,@object
	.size		__unnamed_2,(.L_2 - __unnamed_2)
__unnamed_2:
        /* <DEDUP_REMOVED lines=40> */
        /*04f0*/ 	.byte	0x74, 0x65, 0x3a, 0x3a, 0x43, 0x3c, 0x30, 0x3e, 0x3e, 0x3e, 0x3e, 0x5d, 0x00
.L_2:


//--------------------- .nv.shared._ZN7cutlass13device_kernelINS_4gemm6kernel13GemmUniversalIN4cute5tupleIJiiiiEEENS1_10collective13CollectiveMmaINS1_35MainloopSm100TmaUmmaWarpSpecializedILi13ELi2ELi4ENS5_IJNS4_1CILi2EEENSA_ILi1EEESC_EEEEENS5_IJNSA_ILi128EEESF_SF_EEENS_12float_e5m2_tENS5_IJlSC_lEEESH_SI_NS4_8TiledMMAINS4_8MMA_AtomIJNS4_10MMA_TraitsINS4_25SM100_MMA_F8F6F4_2x1SM_SSEJSH_SH_fSF_SF_NS4_17integral_constantINS4_4UMMA5MajorELSP_0EEESQ_NSN_INSO_7ScaleInELSR_0EEESS_EEEEEENS4_6LayoutINS5_IJSC_SC_SC_EEENS5_IJNSA_ILi0EEESX_SX_EEEEENS5_IJNS4_10UnderscoreES10_S10_EEEEENS4_18SM100_TMA_2SM_LOADENS4_14ComposedLayoutINS4_7SwizzleILi3ELi4ELi3EEENS4_18smem_ptr_flag_bitsILi8EEENSV_INS5_IJNSA_ILi8EEESF_EEENS5_IJSF_SC_EEEEEEEvNS4_8identityES13_S1D_vS1E_EENS_8epilogue10collective18CollectiveEpilogueINS1G_23Sm100TmaWarpSpecializedILi2ELi2ELi32ELb0ELb0EEEJNS5_IJNSA_ILi64EEESF_SF_EEENS5_IJNSV_IS1L_SC_EENSV_INS5_IJNSA_ILi32EEESB_EEENS5_IJSC_S1L_EEEEEEEESH_SI_SH_SI_NS1G_6fusion15FusionCallbacksIS1K_NS1T_17LinearCombinationISH_fSH_fLNS_15FloatRoundStyleE2EEES1M_S1S_JEEENS4_5SM1004TMEM4LOAD26SM100_TMEM_LOAD_32dp32b32xENS4_13SM90_TMA_LOADENS14_INS15_ILi1ELi4ELi3EEES18_NSV_INS5_IJS19_S1O_EEENS5_IJS1O_SC_EEEEEEENS4_39AutoVectorizingCopyWithAssumedAlignmentILi128EEENS4_14SM90_TMA_STOREES28_S2A_S2A_EEEvvEEEEvNT_6ParamsE --------------------------
	.section	.nv.shared._ZN7cutlass13device_kernelINS_4gemm6kernel13GemmUniversalIN4cute5tupleIJiiiiEEENS1_10collective13CollectiveMmaINS1_35MainloopSm100TmaUmmaWarpSpecializedILi13ELi2ELi4ENS5_IJNS4_1CILi2EEENSA_ILi1EEESC_EEEEENS5_IJNSA_ILi128EEESF_SF_EEENS_12float_e5m2_tENS5_IJlSC_lEEESH_SI_NS4_8TiledMMAINS4_8MMA_AtomIJNS4_10MMA_TraitsINS4_25SM100_MMA_F8F6F4_2x1SM_SSEJSH_SH_fSF_SF_NS4_17integral_constantINS4_4UMMA5MajorELSP_0EEESQ_NSN_INSO_7ScaleInELSR_0EEESS_EEEEEENS4_6LayoutINS5_IJSC_SC_SC_EEENS5_IJNSA_ILi0EEESX_SX_EEEEENS5_IJNS4_10UnderscoreES10_S10_EEEEENS4_18SM100_TMA_2SM_LOADENS4_14ComposedLayoutINS4_7SwizzleILi3ELi4ELi3EEENS4_18smem_ptr_flag_bitsILi8EEENSV_INS5_IJNSA_ILi8EEESF_EEENS5_IJSF_SC_EEEEEEEvNS4_8identityES13_S1D_vS1E_EENS_8epilogue10collective18CollectiveEpilogueINS1G_23Sm100TmaWarpSpecializedILi2ELi2ELi32ELb0ELb0EEEJNS5_IJNSA_ILi64EEESF_SF_EEENS5_IJNSV_IS1L_SC_EENSV_INS5_IJNSA_ILi32EEESB_EEENS5_IJSC_S1L_EEEEEEEESH_SI_SH_SI_NS1G_6fusion15FusionCallbacksIS1K_NS1T_17LinearCombinationISH_fSH_fLNS_15FloatRoundStyleE2EEES1M_S1S_JEEENS4_5SM1004TMEM4LOAD26SM100_TMEM_LOAD_32dp32b32xENS4_13SM90_TMA_LOADENS14_INS15_ILi1ELi4ELi3EEES18_NSV_INS5_IJS19_S1O_EEENS5_IJS1O_SC_EEEEEEENS4_39AutoVectorizingCopyWithAssumedAlignmentILi128EEENS4_14SM90_TMA_STOREES28_S2A_S2A_EEEvvEEEEvNT_6ParamsE,"aw",@nobits
	.sectionflags	@""
	.align	16
	.zero		1024


//--------------------- .nv.shared.reserved.0     --------------------------
	.section	.nv.shared.reserved.0,"aw",@nobits
	.weak		__nv_reservedSMEM_offset_0_alias
	.size		__nv_reservedSMEM_offset_0_alias, 0, 64
	.other		__nv_reservedSMEM_offset_0_alias,@"STO_CUDA_RESERVED_SHARED STV_DEFAULT"
__nv_reservedSMEM_offset_0_alias:
	.zero		0
.nv.shared.reserved.0:
	.zero		64
	.weak		__nv_reservedSMEM_tcgen05_partition
	.type		__nv_reservedSMEM_tcgen05_partition,@object
	.size		__nv_reservedSMEM_tcgen05_partition,(.L_0 - __nv_reservedSMEM_tcgen05_partition)
__nv_reservedSMEM_tcgen05_partition:
	.zero		32
.L_0:


//--------------------- .nv.global                --------------------------
	.section	.nv.global,"aw",@nobits
.nv.global:
	.type		_ZN40_INTERNAL_a8dd41b0_4_k_cu_cda372c6_371214cute1_E,@object
	.size		_ZN40_INTERNAL_a8dd41b0_4_k_cu_cda372c6_371214cute1_E,(_ZN40_INTERNAL_a8dd41b0_4_k_cu_cda372c6_371214cuda3std3__45__cpo6cbeginE - _ZN40_INTERNAL_a8dd41b0_4_k_cu_cda372c6_371214cute1_E)
_ZN40_INTERNAL_a8dd41b0_4_k_cu_cda372c6_371214cute1_E:
	.zero		1
	.type		_ZN40_INTERNAL_a8dd41b0_4_k_cu_cda372c6_371214cuda3std3__45__cpo6cbeginE,@object
	.size		_ZN40_INTERNAL_a8dd41b0_4_k_cu_cda372c6_371214cuda3std3__45__cpo6cbeginE,(_ZN40_INTERNAL_a8dd41b0_4_k_cu_cda372c6_371214cuda3std3__48in_placeE - _ZN40_INTERNAL_a8dd41b0_4_k_cu_cda372c6_371214cuda3std3__45__cpo6cbeginE)
_ZN40_INTERNAL_a8dd41b0_4_k_cu_cda372c6_371214cuda3std3__45__cpo6cbeginE:
	.zero		1
	.type		_ZN40_INTERNAL_a8dd41b0_4_k_cu_cda372c6_371214cuda3std3__48in_placeE,@object
	.size		_ZN40_INTERNAL_a8dd41b0_4_k_cu_cda372c6_371214cuda3std3__48in_placeE,(_ZN40_INTERNAL_a8dd41b0_4_k_cu_cda372c6_371214cuda3std6ranges3__45__cpo9iter_moveE - _ZN40_INTERNAL_a8dd41b0_4_k_cu_cda372c6_371214cuda3std3__48in_placeE)
_ZN40_INTERNAL_a8dd41b0_4_k_cu_cda372c6_371214cuda3std3__48in_placeE:
	.zero		1
	.type		_ZN40_INTERNAL_a8dd41b0_4_k_cu_cda372c6_371214cuda3std6ranges3__45__cpo9iter_moveE,@object
	.size		_ZN40_INTERNAL_a8dd41b0_4_k_cu_cda372c6_371214cuda3std6ranges3__45__cpo9iter_moveE,(_ZN40_INTERNAL_a8dd41b0_4_k_cu_cda372c6_371214cuda3std3__45__cpo5beginE - _ZN40_INTERNAL_a8dd41b0_4_k_cu_cda372c6_371214cuda3std6ranges3__45__cpo9iter_moveE)
_ZN40_INTERNAL_a8dd41b0_4_k_cu_cda372c6_371214cuda3std6ranges3__45__cpo9iter_moveE:
	.zero		1
	.type		_ZN40_INTERNAL_a8dd41b0_4_k_cu_cda372c6_371214cuda3std3__45__cpo5beginE,@object
	.size		_ZN40_INTERNAL_a8dd41b0_4_k_cu_cda372c6_371214cuda3std3__45__cpo5beginE,(_ZN40_INTERNAL_a8dd41b0_4_k_cu_cda372c6_371214cuda3std3__442_GLOBAL__N__a8dd41b0_4_k_cu_cda372c6_371216ignoreE - _ZN40_INTERNAL_a8dd41b0_4_k_cu_cda372c6_371214cuda3std3__45__cpo5beginE)
_ZN40_INTERNAL_a8dd41b0_4_k_cu_cda372c6_371214cuda3std3__45__cpo5beginE:
	.zero		1
	.type		_ZN40_INTERNAL_a8dd41b0_4_k_cu_cda372c6_371214cuda3std3__442_GLOBAL__N__a8dd41b0_4_k_cu_cda372c6_371216ignoreE,@object
	.size		_ZN40_INTERNAL_a8dd41b0_4_k_cu_cda372c6_371214cuda3std3__442_GLOBAL__N__a8dd41b0_4_k_cu_cda372c6_371216ignoreE,(_ZN40_INTERNAL_a8dd41b0_4_k_cu_cda372c6_371214cute7productE - _ZN40_INTERNAL_a8dd41b0_4_k_cu_cda372c6_371214cuda3std3__442_GLOBAL__N__a8dd41b0_4_k_cu_cda372c6_371216ignoreE)
_ZN40_INTERNAL_a8dd41b0_4_k_cu_cda372c6_371214cuda3std3__442_GLOBAL__N__a8dd41b0_4_k_cu_cda372c6_371216ignoreE:
	.zero		1
	.type		_ZN40_INTERNAL_a8dd41b0_4_k_cu_cda372c6_371214cute7productE,@object
	.size		_ZN40_INTERNAL_a8dd41b0_4_k_cu_cda372c6_371214cute7productE,(_ZN40_INTERNAL_a8dd41b0_4_k_cu_cda372c6_371214cuda3std3__45__cpo3endE - _ZN40_INTERNAL_a8dd41b0_4_k_cu_cda372c6_371214cute7productE)
_ZN40_INTERNAL_a8dd41b0_4_k_cu_cda372c6_371214cute7productE:
	.zero		1
	.type		_ZN40_INTERNAL_a8dd41b0_4_k_cu_cda372c6_371214cuda3std3__45__cpo3endE,@object
	.size		_ZN40_INTERNAL_a8dd41b0_4_k_cu_cda372c6_371214cuda3std3__45__cpo3endE,(_ZN40_INTERNAL_a8dd41b0_4_k_cu_cda372c6_371214cuda3std3__419piecewise_constructE - _ZN40_INTERNAL_a8dd41b0_4_k_cu_cda372c6_371214cuda3std3__45__cpo3endE)
_ZN40_INTERNAL_a8dd41b0_4_k_cu_cda372c6_371214cuda3std3__45__cpo3endE:
	.zero		1
	.type		_ZN40_INTERNAL_a8dd41b0_4_k_cu_cda372c6_371214cuda3std3__419piecewise_constructE,@object
	.size		_ZN40_INTERNAL_a8dd41b0_4_k_cu_cda372c6_371214cuda3std3__419piecewise_constructE,(_ZN40_INTERNAL_a8dd41b0_4_k_cu_cda372c6_371214cuda3std3__45__cpo4cendE - _ZN40_INTERNAL_a8dd41b0_4_k_cu_cda372c6_371214cuda3std3__419piecewise_constructE)
_ZN40_INTERNAL_a8dd41b0_4_k_cu_cda372c6_371214cuda3std3__419piecewise_constructE:
	.zero		1
	.type		_ZN40_INTERNAL_a8dd41b0_4_k_cu_cda372c6_371214cuda3std3__45__cpo4cendE,@object
	.size		_ZN40_INTERNAL_a8dd41b0_4_k_cu_cda372c6_371214cuda3std3__45__cpo4cendE,(_ZN40_INTERNAL_a8dd41b0_4_k_cu_cda372c6_371214cuda3std6ranges3__45__cpo4swapE - _ZN40_INTERNAL_a8dd41b0_4_k_cu_cda372c6_371214cuda3std3__45__cpo4cendE)
_ZN40_INTERNAL_a8dd41b0_4_k_cu_cda372c6_371214cuda3std3__45__cpo4cendE:
	.zero		1
	.type		_ZN40_INTERNAL_a8dd41b0_4_k_cu_cda372c6_371214cuda3std6ranges3__45__cpo4swapE,@object
	.size		_ZN40_INTERNAL_a8dd41b0_4_k_cu_cda372c6_371214cuda3std6ranges3__45__cpo4swapE,(.L_10 - _ZN40_INTERNAL_a8dd41b0_4_k_cu_cda372c6_371214cuda3std6ranges3__45__cpo4swapE)
_ZN40_INTERNAL_a8dd41b0_4_k_cu_cda372c6_371214cuda3std6ranges3__45__cpo4swapE:
	.zero		1
.L_10:


//--------------------- .nv.constant0._ZN7cutlass13device_kernelINS_4gemm6kernel13GemmUniversalIN4cute5tupleIJiiiiEEENS1_10collective13CollectiveMmaINS1_35MainloopSm100TmaUmmaWarpSpecializedILi13ELi2ELi4ENS5_IJNS4_1CILi2EEENSA_ILi1EEESC_EEEEENS5_IJNSA_ILi128EEESF_SF_EEENS_12float_e5m2_tENS5_IJlSC_lEEESH_SI_NS4_8TiledMMAINS4_8MMA_AtomIJNS4_10MMA_TraitsINS4_25SM100_MMA_F8F6F4_2x1SM_SSEJSH_SH_fSF_SF_NS4_17integral_constantINS4_4UMMA5MajorELSP_0EEESQ_NSN_INSO_7ScaleInELSR_0EEESS_EEEEEENS4_6LayoutINS5_IJSC_SC_SC_EEENS5_IJNSA_ILi0EEESX_SX_EEEEENS5_IJNS4_10UnderscoreES10_S10_EEEEENS4_18SM100_TMA_2SM_LOADENS4_14ComposedLayoutINS4_7SwizzleILi3ELi4ELi3EEENS4_18smem_ptr_flag_bitsILi8EEENSV_INS5_IJNSA_ILi8EEESF_EEENS5_IJSF_SC_EEEEEEEvNS4_8identityES13_S1D_vS1E_EENS_8epilogue10collective18CollectiveEpilogueINS1G_23Sm100TmaWarpSpecializedILi2ELi2ELi32ELb0ELb0EEEJNS5_IJNSA_ILi64EEESF_SF_EEENS5_IJNSV_IS1L_SC_EENSV_INS5_IJNSA_ILi32EEESB_EEENS5_IJSC_S1L_EEEEEEEESH_SI_SH_SI_NS1G_6fusion15FusionCallbacksIS1K_NS1T_17LinearCombinationISH_fSH_fLNS_15FloatRoundStyleE2EEES1M_S1S_JEEENS4_5SM1004TMEM4LOAD26SM100_TMEM_LOAD_32dp32b32xENS4_13SM90_TMA_LOADENS14_INS15_ILi1ELi4ELi3EEES18_NSV_INS5_IJS19_S1O_EEENS5_IJS1O_SC_EEEEEEENS4_39AutoVectorizingCopyWithAssumedAlignmentILi128EEENS4_14SM90_TMA_STOREES28_S2A_S2A_EEEvvEEEEvNT_6ParamsE --------------------------
	.section	.nv.constant0._ZN7cutlass13device_kernelINS_4gemm6kernel13GemmUniversalIN4cute5tupleIJiiiiEEENS1_10collective13CollectiveMmaINS1_35MainloopSm100TmaUmmaWarpSpecializedILi13ELi2ELi4ENS5_IJNS4_1CILi2EEENSA_ILi1EEESC_EEEEENS5_IJNSA_ILi128EEESF_SF_EEENS_12float_e5m2_tENS5_IJlSC_lEEESH_SI_NS4_8TiledMMAINS4_8MMA_AtomIJNS4_10MMA_TraitsINS4_25SM100_MMA_F8F6F4_2x1SM_SSEJSH_SH_fSF_SF_NS4_17integral_constantINS4_4UMMA5MajorELSP_0EEESQ_NSN_INSO_7ScaleInELSR_0EEESS_EEEEEENS4_6LayoutINS5_IJSC_SC_SC_EEENS5_IJNSA_ILi0EEESX_SX_EEEEENS5_IJNS4_10UnderscoreES10_S10_EEEEENS4_18SM100_TMA_2SM_LOADENS4_14ComposedLayoutINS4_7SwizzleILi3ELi4ELi3EEENS4_18smem_ptr_flag_bitsILi8EEENSV_INS5_IJNSA_ILi8EEESF_EEENS5_IJSF_SC_EEEEEEEvNS4_8identityES13_S1D_vS1E_EENS_8epilogue10collective18CollectiveEpilogueINS1G_23Sm100TmaWarpSpecializedILi2ELi2ELi32ELb0ELb0EEEJNS5_IJNSA_ILi64EEESF_SF_EEENS5_IJNSV_IS1L_SC_EENSV_INS5_IJNSA_ILi32EEESB_EEENS5_IJSC_S1L_EEEEEEEESH_SI_SH_SI_NS1G_6fusion15FusionCallbacksIS1K_NS1T_17LinearCombinationISH_fSH_fLNS_15FloatRoundStyleE2EEES1M_S1S_JEEENS4_5SM1004TMEM4LOAD26SM100_TMEM_LOAD_32dp32b32xENS4_13SM90_TMA_LOADENS14_INS15_ILi1ELi4ELi3EEES18_NSV_INS5_IJS19_S1O_EEENS5_IJS1O_SC_EEEEEEENS4_39AutoVectorizingCopyWithAssumedAlignmentILi128EEENS4_14SM90_TMA_STOREES28_S2A_S2A_EEEvvEEEEvNT_6ParamsE,"a",@progbits
	.sectionflags	@""
	.align	4
.nv.constant0._ZN7cutlass13device_kernelINS_4gemm6kernel13GemmUniversalIN4cute5tupleIJiiiiEEENS1_10collective13CollectiveMmaINS1_35MainloopSm100TmaUmmaWarpSpecializedILi13ELi2ELi4ENS5_IJNS4_1CILi2EEENSA_ILi1EEESC_EEEEENS5_IJNSA_ILi128EEESF_SF_EEENS_12float_e5m2_tENS5_IJlSC_lEEESH_SI_NS4_8TiledMMAINS4_8MMA_AtomIJNS4_10MMA_TraitsINS4_25SM100_MMA_F8F6F4_2x1SM_SSEJSH_SH_fSF_SF_NS4_17integral_constantINS4_4UMMA5MajorELSP_0EEESQ_NSN_INSO_7ScaleInELSR_0EEESS_EEEEEENS4_6LayoutINS5_IJSC_SC_SC_EEENS5_IJNSA_ILi0EEESX_SX_EEEEENS5_IJNS4_10UnderscoreES10_S10_EEEEENS4_18SM100_TMA_2SM_LOADENS4_14ComposedLayoutINS4_7SwizzleILi3ELi4ELi3EEENS4_18smem_ptr_flag_bitsILi8EEENSV_INS5_IJNSA_ILi8EEESF_EEENS5_IJSF_SC_EEEEEEEvNS4_8identityES13_S1D_vS1E_EENS_8epilogue10collective18CollectiveEpilogueINS1G_23Sm100TmaWarpSpecializedILi2ELi2ELi32ELb0ELb0EEEJNS5_IJNSA_ILi64EEESF_SF_EEENS5_IJNSV_IS1L_SC_EENSV_INS5_IJNSA_ILi32EEESB_EEENS5_IJSC_S1L_EEEEEEEESH_SI_SH_SI_NS1G_6fusion15FusionCallbacksIS1K_NS1T_17LinearCombinationISH_fSH_fLNS_15FloatRoundStyleE2EEES1M_S1S_JEEENS4_5SM1004TMEM4LOAD26SM100_TMEM_LOAD_32dp32b32xENS4_13SM90_TMA_LOADENS14_INS15_ILi1ELi4ELi3EEES18_NSV_INS5_IJS19_S1O_EEENS5_IJS1O_SC_EEEEEEENS4_39AutoVectorizingCopyWithAssumedAlignmentILi128EEENS4_14SM90_TMA_STOREES28_S2A_S2A_EEEvvEEEEvNT_6ParamsE:
	.zero		2944


//--------------------- SYMBOLS --------------------------

	.type		.nv.reservedSmem.offset0,@object
	.size		.nv.reservedSmem.offset0,0x4
	.type		.nv.reservedSmem.cap,@object
	.size		.nv.reservedSmem.cap,0x4
	.type		__assertfail,@function
